//
// Generated by NVIDIA NVVM Compiler
//
// Compiler Build ID: CL-36424714
// Cuda compilation tools, release 13.0, V13.0.88
// Based on NVVM 20.0.0
//

.version 9.0
.target sm_100
.address_size 64

	// .globl	_Z6phase1Piii
// _ZZ6phase1PiiiE4smem has been demoted
// _ZZ6phase2PiiiE11pivot_block has been demoted
// _ZZ6phase2PiiiE12target_block has been demoted
// _ZZ6phase3PiiiE9row_block has been demoted
// _ZZ6phase3PiiiE9col_block has been demoted

.visible .entry _Z6phase1Piii(
	.param .u64 .ptr .align 1 _Z6phase1Piii_param_0,
	.param .u32 _Z6phase1Piii_param_1,
	.param .u32 _Z6phase1Piii_param_2
)
{
	.reg .pred 	%p<33>;
	.reg .b32 	%r<145>;
	.reg .b64 	%rd<5>;
	// demoted variable
	.shared .align 4 .b8 _ZZ6phase1PiiiE4smem[4096];
	ld.param.u64 	%rd2, [_Z6phase1Piii_param_0];
	ld.param.u32 	%r36, [_Z6phase1Piii_param_1];
	ld.param.u32 	%r37, [_Z6phase1Piii_param_2];
	cvta.to.global.u64 	%rd3, %rd2;
	mov.u32 	%r38, %tid.x;
	mov.u32 	%r39, %tid.y;
	shl.b32 	%r40, %r37, 5;
	add.s32 	%r41, %r40, %r38;
	add.s32 	%r42, %r40, %r39;
	mad.lo.s32 	%r43, %r42, %r36, %r41;
	mul.wide.s32 	%rd4, %r43, 4;
	add.s64 	%rd1, %rd3, %rd4;
	ld.global.u32 	%r44, [%rd1];
	shl.b32 	%r45, %r39, 7;
	mov.u32 	%r46, _ZZ6phase1PiiiE4smem;
	add.s32 	%r1, %r46, %r45;
	shl.b32 	%r47, %r38, 2;
	add.s32 	%r2, %r1, %r47;
	st.shared.u32 	[%r2], %r44;
	bar.sync 	0;
	add.s32 	%r3, %r46, %r47;
	ld.shared.u32 	%r48, [%r1];
	ld.shared.u32 	%r49, [%r3];
	add.s32 	%r4, %r49, %r48;
	ld.shared.u32 	%r50, [%r2];
	setp.ge.s32 	%p1, %r4, %r50;
	@%p1 bra 	$L__BB0_2;
	st.shared.u32 	[%r2], %r4;
$L__BB0_2:
	bar.sync 	0;
	ld.shared.u32 	%r51, [%r1+4];
	ld.shared.u32 	%r52, [%r3+128];
	add.s32 	%r5, %r52, %r51;
	ld.shared.u32 	%r53, [%r2];
	setp.ge.s32 	%p2, %r5, %r53;
	@%p2 bra 	$L__BB0_4;
	st.shared.u32 	[%r2], %r5;
$L__BB0_4:
	bar.sync 	0;
	ld.shared.u32 	%r54, [%r1+8];
	ld.shared.u32 	%r55, [%r3+256];
	add.s32 	%r6, %r55, %r54;
	ld.shared.u32 	%r56, [%r2];
	setp.ge.s32 	%p3, %r6, %r56;
	@%p3 bra 	$L__BB0_6;
	st.shared.u32 	[%r2], %r6;
$L__BB0_6:
	bar.sync 	0;
	ld.shared.u32 	%r57, [%r1+12];
	ld.shared.u32 	%r58, [%r3+384];
	add.s32 	%r7, %r58, %r57;
	ld.shared.u32 	%r59, [%r2];
	setp.ge.s32 	%p4, %r7, %r59;
	@%p4 bra 	$L__BB0_8;
	st.shared.u32 	[%r2], %r7;
$L__BB0_8:
	bar.sync 	0;
	ld.shared.u32 	%r60, [%r1+16];
	ld.shared.u32 	%r61, [%r3+512];
	add.s32 	%r8, %r61, %r60;
	ld.shared.u32 	%r62, [%r2];
	setp.ge.s32 	%p5, %r8, %r62;
	@%p5 bra 	$L__BB0_10;
	st.shared.u32 	[%r2], %r8;
$L__BB0_10:
	bar.sync 	0;
	ld.shared.u32 	%r63, [%r1+20];
	ld.shared.u32 	%r64, [%r3+640];
	add.s32 	%r9, %r64, %r63;
	ld.shared.u32 	%r65, [%r2];
	setp.ge.s32 	%p6, %r9, %r65;
	@%p6 bra 	$L__BB0_12;
	st.shared.u32 	[%r2], %r9;
$L__BB0_12:
	bar.sync 	0;
	ld.shared.u32 	%r66, [%r1+24];
	ld.shared.u32 	%r67, [%r3+768];
	add.s32 	%r10, %r67, %r66;
	ld.shared.u32 	%r68, [%r2];
	setp.ge.s32 	%p7, %r10, %r68;
	@%p7 bra 	$L__BB0_14;
	st.shared.u32 	[%r2], %r10;
$L__BB0_14:
	bar.sync 	0;
	ld.shared.u32 	%r69, [%r1+28];
	ld.shared.u32 	%r70, [%r3+896];
	add.s32 	%r11, %r70, %r69;
	ld.shared.u32 	%r71, [%r2];
	setp.ge.s32 	%p8, %r11, %r71;
	@%p8 bra 	$L__BB0_16;
	st.shared.u32 	[%r2], %r11;
$L__BB0_16:
	bar.sync 	0;
	ld.shared.u32 	%r72, [%r1+32];
	ld.shared.u32 	%r73, [%r3+1024];
	add.s32 	%r12, %r73, %r72;
	ld.shared.u32 	%r74, [%r2];
	setp.ge.s32 	%p9, %r12, %r74;
	@%p9 bra 	$L__BB0_18;
	st.shared.u32 	[%r2], %r12;
$L__BB0_18:
	bar.sync 	0;
	ld.shared.u32 	%r75, [%r1+36];
	ld.shared.u32 	%r76, [%r3+1152];
	add.s32 	%r13, %r76, %r75;
	ld.shared.u32 	%r77, [%r2];
	setp.ge.s32 	%p10, %r13, %r77;
	@%p10 bra 	$L__BB0_20;
	st.shared.u32 	[%r2], %r13;
$L__BB0_20:
	bar.sync 	0;
	ld.shared.u32 	%r78, [%r1+40];
	ld.shared.u32 	%r79, [%r3+1280];
	add.s32 	%r14, %r79, %r78;
	ld.shared.u32 	%r80, [%r2];
	setp.ge.s32 	%p11, %r14, %r80;
	@%p11 bra 	$L__BB0_22;
	st.shared.u32 	[%r2], %r14;
$L__BB0_22:
	bar.sync 	0;
	ld.shared.u32 	%r81, [%r1+44];
	ld.shared.u32 	%r82, [%r3+1408];
	add.s32 	%r15, %r82, %r81;
	ld.shared.u32 	%r83, [%r2];
	setp.ge.s32 	%p12, %r15, %r83;
	@%p12 bra 	$L__BB0_24;
	st.shared.u32 	[%r2], %r15;
$L__BB0_24:
	bar.sync 	0;
	ld.shared.u32 	%r84, [%r1+48];
	ld.shared.u32 	%r85, [%r3+1536];
	add.s32 	%r16, %r85, %r84;
	ld.shared.u32 	%r86, [%r2];
	setp.ge.s32 	%p13, %r16, %r86;
	@%p13 bra 	$L__BB0_26;
	st.shared.u32 	[%r2], %r16;
$L__BB0_26:
	bar.sync 	0;
	ld.shared.u32 	%r87, [%r1+52];
	ld.shared.u32 	%r88, [%r3+1664];
	add.s32 	%r17, %r88, %r87;
	ld.shared.u32 	%r89, [%r2];
	setp.ge.s32 	%p14, %r17, %r89;
	@%p14 bra 	$L__BB0_28;
	st.shared.u32 	[%r2], %r17;
$L__BB0_28:
	bar.sync 	0;
	ld.shared.u32 	%r90, [%r1+56];
	ld.shared.u32 	%r91, [%r3+1792];
	add.s32 	%r18, %r91, %r90;
	ld.shared.u32 	%r92, [%r2];
	setp.ge.s32 	%p15, %r18, %r92;
	@%p15 bra 	$L__BB0_30;
	st.shared.u32 	[%r2], %r18;
$L__BB0_30:
	bar.sync 	0;
	ld.shared.u32 	%r93, [%r1+60];
	ld.shared.u32 	%r94, [%r3+1920];
	add.s32 	%r19, %r94, %r93;
	ld.shared.u32 	%r95, [%r2];
	setp.ge.s32 	%p16, %r19, %r95;
	@%p16 bra 	$L__BB0_32;
	st.shared.u32 	[%r2], %r19;
$L__BB0_32:
	bar.sync 	0;
	ld.shared.u32 	%r96, [%r1+64];
	ld.shared.u32 	%r97, [%r3+2048];
	add.s32 	%r20, %r97, %r96;
	ld.shared.u32 	%r98, [%r2];
	setp.ge.s32 	%p17, %r20, %r98;
	@%p17 bra 	$L__BB0_34;
	st.shared.u32 	[%r2], %r20;
$L__BB0_34:
	bar.sync 	0;
	ld.shared.u32 	%r99, [%r1+68];
	ld.shared.u32 	%r100, [%r3+2176];
	add.s32 	%r21, %r100, %r99;
	ld.shared.u32 	%r101, [%r2];
	setp.ge.s32 	%p18, %r21, %r101;
	@%p18 bra 	$L__BB0_36;
	st.shared.u32 	[%r2], %r21;
$L__BB0_36:
	bar.sync 	0;
	ld.shared.u32 	%r102, [%r1+72];
	ld.shared.u32 	%r103, [%r3+2304];
	add.s32 	%r22, %r103, %r102;
	ld.shared.u32 	%r104, [%r2];
	setp.ge.s32 	%p19, %r22, %r104;
	@%p19 bra 	$L__BB0_38;
	st.shared.u32 	[%r2], %r22;
$L__BB0_38:
	bar.sync 	0;
	ld.shared.u32 	%r105, [%r1+76];
	ld.shared.u32 	%r106, [%r3+2432];
	add.s32 	%r23, %r106, %r105;
	ld.shared.u32 	%r107, [%r2];
	setp.ge.s32 	%p20, %r23, %r107;
	@%p20 bra 	$L__BB0_40;
	st.shared.u32 	[%r2], %r23;
$L__BB0_40:
	bar.sync 	0;
	ld.shared.u32 	%r108, [%r1+80];
	ld.shared.u32 	%r109, [%r3+2560];
	add.s32 	%r24, %r109, %r108;
	ld.shared.u32 	%r110, [%r2];
	setp.ge.s32 	%p21, %r24, %r110;
	@%p21 bra 	$L__BB0_42;
	st.shared.u32 	[%r2], %r24;
$L__BB0_42:
	bar.sync 	0;
	ld.shared.u32 	%r111, [%r1+84];
	ld.shared.u32 	%r112, [%r3+2688];
	add.s32 	%r25, %r112, %r111;
	ld.shared.u32 	%r113, [%r2];
	setp.ge.s32 	%p22, %r25, %r113;
	@%p22 bra 	$L__BB0_44;
	st.shared.u32 	[%r2], %r25;
$L__BB0_44:
	bar.sync 	0;
	ld.shared.u32 	%r114, [%r1+88];
	ld.shared.u32 	%r115, [%r3+2816];
	add.s32 	%r26, %r115, %r114;
	ld.shared.u32 	%r116, [%r2];
	setp.ge.s32 	%p23, %r26, %r116;
	@%p23 bra 	$L__BB0_46;
	st.shared.u32 	[%r2], %r26;
$L__BB0_46:
	bar.sync 	0;
	ld.shared.u32 	%r117, [%r1+92];
	ld.shared.u32 	%r118, [%r3+2944];
	add.s32 	%r27, %r118, %r117;
	ld.shared.u32 	%r119, [%r2];
	setp.ge.s32 	%p24, %r27, %r119;
	@%p24 bra 	$L__BB0_48;
	st.shared.u32 	[%r2], %r27;
$L__BB0_48:
	bar.sync 	0;
	ld.shared.u32 	%r120, [%r1+96];
	ld.shared.u32 	%r121, [%r3+3072];
	add.s32 	%r28, %r121, %r120;
	ld.shared.u32 	%r122, [%r2];
	setp.ge.s32 	%p25, %r28, %r122;
	@%p25 bra 	$L__BB0_50;
	st.shared.u32 	[%r2], %r28;
$L__BB0_50:
	bar.sync 	0;
	ld.shared.u32 	%r123, [%r1+100];
	ld.shared.u32 	%r124, [%r3+3200];
	add.s32 	%r29, %r124, %r123;
	ld.shared.u32 	%r125, [%r2];
	setp.ge.s32 	%p26, %r29, %r125;
	@%p26 bra 	$L__BB0_52;
	st.shared.u32 	[%r2], %r29;
$L__BB0_52:
	bar.sync 	0;
	ld.shared.u32 	%r126, [%r1+104];
	ld.shared.u32 	%r127, [%r3+3328];
	add.s32 	%r30, %r127, %r126;
	ld.shared.u32 	%r128, [%r2];
	setp.ge.s32 	%p27, %r30, %r128;
	@%p27 bra 	$L__BB0_54;
	st.shared.u32 	[%r2], %r30;
$L__BB0_54:
	bar.sync 	0;
	ld.shared.u32 	%r129, [%r1+108];
	ld.shared.u32 	%r130, [%r3+3456];
	add.s32 	%r31, %r130, %r129;
	ld.shared.u32 	%r131, [%r2];
	setp.ge.s32 	%p28, %r31, %r131;
	@%p28 bra 	$L__BB0_56;
	st.shared.u32 	[%r2], %r31;
$L__BB0_56:
	bar.sync 	0;
	ld.shared.u32 	%r132, [%r1+112];
	ld.shared.u32 	%r133, [%r3+3584];
	add.s32 	%r32, %r133, %r132;
	ld.shared.u32 	%r134, [%r2];
	setp.ge.s32 	%p29, %r32, %r134;
	@%p29 bra 	$L__BB0_58;
	st.shared.u32 	[%r2], %r32;
$L__BB0_58:
	bar.sync 	0;
	ld.shared.u32 	%r135, [%r1+116];
	ld.shared.u32 	%r136, [%r3+3712];
	add.s32 	%r33, %r136, %r135;
	ld.shared.u32 	%r137, [%r2];
	setp.ge.s32 	%p30, %r33, %r137;
	@%p30 bra 	$L__BB0_60;
	st.shared.u32 	[%r2], %r33;
$L__BB0_60:
	bar.sync 	0;
	ld.shared.u32 	%r138, [%r1+120];
	ld.shared.u32 	%r139, [%r3+3840];
	add.s32 	%r34, %r139, %r138;
	ld.shared.u32 	%r140, [%r2];
	setp.ge.s32 	%p31, %r34, %r140;
	@%p31 bra 	$L__BB0_62;
	st.shared.u32 	[%r2], %r34;
$L__BB0_62:
	bar.sync 	0;
	ld.shared.u32 	%r141, [%r1+124];
	ld.shared.u32 	%r142, [%r3+3968];
	add.s32 	%r35, %r142, %r141;
	ld.shared.u32 	%r143, [%r2];
	setp.ge.s32 	%p32, %r35, %r143;
	@%p32 bra 	$L__BB0_64;
	st.shared.u32 	[%r2], %r35;
$L__BB0_64:
	bar.sync 	0;
	ld.shared.u32 	%r144, [%r2];
	st.global.u32 	[%rd1], %r144;
	ret;

}
	// .globl	_Z6phase2Piii
.visible .entry _Z6phase2Piii(
	.param .u64 .ptr .align 1 _Z6phase2Piii_param_0,
	.param .u32 _Z6phase2Piii_param_1,
	.param .u32 _Z6phase2Piii_param_2
)
{
	.reg .pred 	%p<67>;
	.reg .b32 	%r<353>;
	.reg .b64 	%rd<7>;
	// demoted variable
	.shared .align 4 .b8 _ZZ6phase2PiiiE11pivot_block[4096];
	// demoted variable
	.shared .align 4 .b8 _ZZ6phase2PiiiE12target_block[4096];
	ld.param.u64 	%rd2, [_Z6phase2Piii_param_0];
	ld.param.u32 	%r136, [_Z6phase2Piii_param_1];
	ld.param.u32 	%r137, [_Z6phase2Piii_param_2];
	mov.u32 	%r1, %ctaid.x;
	setp.eq.s32 	%p1, %r1, %r137;
	@%p1 bra 	$L__BB1_131;
	cvta.to.global.u64 	%rd3, %rd2;
	mov.u32 	%r2, %tid.x;
	mov.u32 	%r138, %tid.y;
	shl.b32 	%r139, %r137, 5;
	mov.u32 	%r140, %ctaid.y;
	setp.eq.s32 	%p2, %r140, 0;
	selp.b32 	%r141, %r1, %r137, %p2;
	selp.b32 	%r142, %r137, %r1, %p2;
	shl.b32 	%r143, %r142, 5;
	shl.b32 	%r144, %r141, 5;
	add.s32 	%r145, %r139, %r138;
	add.s32 	%r146, %r139, %r2;
	mad.lo.s32 	%r147, %r145, %r136, %r146;
	mul.wide.s32 	%rd4, %r147, 4;
	add.s64 	%rd5, %rd3, %rd4;
	ld.global.u32 	%r148, [%rd5];
	shl.b32 	%r149, %r138, 7;
	mov.u32 	%r150, _ZZ6phase2PiiiE11pivot_block;
	add.s32 	%r3, %r150, %r149;
	shl.b32 	%r151, %r2, 2;
	add.s32 	%r152, %r3, %r151;
	st.shared.u32 	[%r152], %r148;
	add.s32 	%r153, %r143, %r138;
	add.s32 	%r154, %r144, %r2;
	mad.lo.s32 	%r155, %r153, %r136, %r154;
	mul.wide.s32 	%rd6, %r155, 4;
	add.s64 	%rd1, %rd3, %rd6;
	ld.global.u32 	%r156, [%rd1];
	mov.u32 	%r157, _ZZ6phase2PiiiE12target_block;
	add.s32 	%r4, %r157, %r149;
	add.s32 	%r5, %r4, %r151;
	st.shared.u32 	[%r5], %r156;
	bar.sync 	0;
	@%p2 bra 	$L__BB1_66;
	add.s32 	%r6, %r150, %r151;
	ld.shared.u32 	%r323, [%r5];
	ld.shared.u32 	%r160, [%r4];
	ld.shared.u32 	%r161, [%r6];
	add.s32 	%r8, %r161, %r160;
	setp.lt.s32 	%p3, %r8, %r323;
	@%p3 bra 	$L__BB1_3;
	bra.uni 	$L__BB1_4;
$L__BB1_3:
	st.shared.u32 	[%r5], %r8;
	mov.u32 	%r323, %r8;
$L__BB1_4:
	ld.shared.u32 	%r162, [%r4+4];
	ld.shared.u32 	%r163, [%r6+128];
	add.s32 	%r75, %r163, %r162;
	setp.ge.s32 	%p4, %r75, %r323;
	@%p4 bra 	$L__BB1_6;
	st.shared.u32 	[%r5], %r75;
	mov.u32 	%r323, %r75;
$L__BB1_6:
	ld.shared.u32 	%r164, [%r4+8];
	ld.shared.u32 	%r165, [%r6+256];
	add.s32 	%r77, %r165, %r164;
	setp.ge.s32 	%p5, %r77, %r323;
	@%p5 bra 	$L__BB1_8;
	st.shared.u32 	[%r5], %r77;
	mov.u32 	%r323, %r77;
$L__BB1_8:
	ld.shared.u32 	%r166, [%r4+12];
	ld.shared.u32 	%r167, [%r6+384];
	add.s32 	%r79, %r167, %r166;
	setp.ge.s32 	%p6, %r79, %r323;
	@%p6 bra 	$L__BB1_10;
	st.shared.u32 	[%r5], %r79;
	mov.u32 	%r323, %r79;
$L__BB1_10:
	ld.shared.u32 	%r168, [%r4+16];
	ld.shared.u32 	%r169, [%r6+512];
	add.s32 	%r81, %r169, %r168;
	setp.ge.s32 	%p7, %r81, %r323;
	@%p7 bra 	$L__BB1_12;
	st.shared.u32 	[%r5], %r81;
	mov.u32 	%r323, %r81;
$L__BB1_12:
	ld.shared.u32 	%r170, [%r4+20];
	ld.shared.u32 	%r171, [%r6+640];
	add.s32 	%r83, %r171, %r170;
	setp.ge.s32 	%p8, %r83, %r323;
	@%p8 bra 	$L__BB1_14;
	st.shared.u32 	[%r5], %r83;
	mov.u32 	%r323, %r83;
$L__BB1_14:
	ld.shared.u32 	%r172, [%r4+24];
	ld.shared.u32 	%r173, [%r6+768];
	add.s32 	%r85, %r173, %r172;
	setp.ge.s32 	%p9, %r85, %r323;
	@%p9 bra 	$L__BB1_16;
	st.shared.u32 	[%r5], %r85;
	mov.u32 	%r323, %r85;
$L__BB1_16:
	ld.shared.u32 	%r174, [%r4+28];
	ld.shared.u32 	%r175, [%r6+896];
	add.s32 	%r87, %r175, %r174;
	setp.ge.s32 	%p10, %r87, %r323;
	@%p10 bra 	$L__BB1_18;
	st.shared.u32 	[%r5], %r87;
	mov.u32 	%r323, %r87;
$L__BB1_18:
	ld.shared.u32 	%r176, [%r4+32];
	ld.shared.u32 	%r177, [%r6+1024];
	add.s32 	%r89, %r177, %r176;
	setp.ge.s32 	%p11, %r89, %r323;
	@%p11 bra 	$L__BB1_20;
	st.shared.u32 	[%r5], %r89;
	mov.u32 	%r323, %r89;
$L__BB1_20:
	ld.shared.u32 	%r178, [%r4+36];
	ld.shared.u32 	%r179, [%r6+1152];
	add.s32 	%r91, %r179, %r178;
	setp.ge.s32 	%p12, %r91, %r323;
	@%p12 bra 	$L__BB1_22;
	st.shared.u32 	[%r5], %r91;
	mov.u32 	%r323, %r91;
$L__BB1_22:
	ld.shared.u32 	%r180, [%r4+40];
	ld.shared.u32 	%r181, [%r6+1280];
	add.s32 	%r93, %r181, %r180;
	setp.ge.s32 	%p13, %r93, %r323;
	@%p13 bra 	$L__BB1_24;
	st.shared.u32 	[%r5], %r93;
	mov.u32 	%r323, %r93;
$L__BB1_24:
	ld.shared.u32 	%r182, [%r4+44];
	ld.shared.u32 	%r183, [%r6+1408];
	add.s32 	%r95, %r183, %r182;
	setp.ge.s32 	%p14, %r95, %r323;
	@%p14 bra 	$L__BB1_26;
	st.shared.u32 	[%r5], %r95;
	mov.u32 	%r323, %r95;
$L__BB1_26:
	ld.shared.u32 	%r184, [%r4+48];
	ld.shared.u32 	%r185, [%r6+1536];
	add.s32 	%r97, %r185, %r184;
	setp.ge.s32 	%p15, %r97, %r323;
	@%p15 bra 	$L__BB1_28;
	st.shared.u32 	[%r5], %r97;
	mov.u32 	%r323, %r97;
$L__BB1_28:
	ld.shared.u32 	%r186, [%r4+52];
	ld.shared.u32 	%r187, [%r6+1664];
	add.s32 	%r99, %r187, %r186;
	setp.ge.s32 	%p16, %r99, %r323;
	@%p16 bra 	$L__BB1_30;
	st.shared.u32 	[%r5], %r99;
	mov.u32 	%r323, %r99;
$L__BB1_30:
	ld.shared.u32 	%r188, [%r4+56];
	ld.shared.u32 	%r189, [%r6+1792];
	add.s32 	%r101, %r189, %r188;
	setp.ge.s32 	%p17, %r101, %r323;
	@%p17 bra 	$L__BB1_32;
	st.shared.u32 	[%r5], %r101;
	mov.u32 	%r323, %r101;
$L__BB1_32:
	ld.shared.u32 	%r190, [%r4+60];
	ld.shared.u32 	%r191, [%r6+1920];
	add.s32 	%r103, %r191, %r190;
	setp.ge.s32 	%p18, %r103, %r323;
	@%p18 bra 	$L__BB1_34;
	st.shared.u32 	[%r5], %r103;
	mov.u32 	%r323, %r103;
$L__BB1_34:
	ld.shared.u32 	%r192, [%r4+64];
	ld.shared.u32 	%r193, [%r6+2048];
	add.s32 	%r105, %r193, %r192;
	setp.ge.s32 	%p19, %r105, %r323;
	@%p19 bra 	$L__BB1_36;
	st.shared.u32 	[%r5], %r105;
	mov.u32 	%r323, %r105;
$L__BB1_36:
	ld.shared.u32 	%r194, [%r4+68];
	ld.shared.u32 	%r195, [%r6+2176];
	add.s32 	%r107, %r195, %r194;
	setp.ge.s32 	%p20, %r107, %r323;
	@%p20 bra 	$L__BB1_38;
	st.shared.u32 	[%r5], %r107;
	mov.u32 	%r323, %r107;
$L__BB1_38:
	ld.shared.u32 	%r196, [%r4+72];
	ld.shared.u32 	%r197, [%r6+2304];
	add.s32 	%r109, %r197, %r196;
	setp.ge.s32 	%p21, %r109, %r323;
	@%p21 bra 	$L__BB1_40;
	st.shared.u32 	[%r5], %r109;
	mov.u32 	%r323, %r109;
$L__BB1_40:
	ld.shared.u32 	%r198, [%r4+76];
	ld.shared.u32 	%r199, [%r6+2432];
	add.s32 	%r111, %r199, %r198;
	setp.ge.s32 	%p22, %r111, %r323;
	@%p22 bra 	$L__BB1_42;
	st.shared.u32 	[%r5], %r111;
	mov.u32 	%r323, %r111;
$L__BB1_42:
	ld.shared.u32 	%r200, [%r4+80];
	ld.shared.u32 	%r201, [%r6+2560];
	add.s32 	%r113, %r201, %r200;
	setp.ge.s32 	%p23, %r113, %r323;
	@%p23 bra 	$L__BB1_44;
	st.shared.u32 	[%r5], %r113;
	mov.u32 	%r323, %r113;
$L__BB1_44:
	ld.shared.u32 	%r202, [%r4+84];
	ld.shared.u32 	%r203, [%r6+2688];
	add.s32 	%r115, %r203, %r202;
	setp.ge.s32 	%p24, %r115, %r323;
	@%p24 bra 	$L__BB1_46;
	st.shared.u32 	[%r5], %r115;
	mov.u32 	%r323, %r115;
$L__BB1_46:
	ld.shared.u32 	%r204, [%r4+88];
	ld.shared.u32 	%r205, [%r6+2816];
	add.s32 	%r117, %r205, %r204;
	setp.ge.s32 	%p25, %r117, %r323;
	@%p25 bra 	$L__BB1_48;
	st.shared.u32 	[%r5], %r117;
	mov.u32 	%r323, %r117;
$L__BB1_48:
	ld.shared.u32 	%r206, [%r4+92];
	ld.shared.u32 	%r207, [%r6+2944];
	add.s32 	%r119, %r207, %r206;
	setp.ge.s32 	%p26, %r119, %r323;
	@%p26 bra 	$L__BB1_50;
	st.shared.u32 	[%r5], %r119;
	mov.u32 	%r323, %r119;
$L__BB1_50:
	ld.shared.u32 	%r208, [%r4+96];
	ld.shared.u32 	%r209, [%r6+3072];
	add.s32 	%r121, %r209, %r208;
	setp.ge.s32 	%p27, %r121, %r323;
	@%p27 bra 	$L__BB1_52;
	st.shared.u32 	[%r5], %r121;
	mov.u32 	%r323, %r121;
$L__BB1_52:
	ld.shared.u32 	%r210, [%r4+100];
	ld.shared.u32 	%r211, [%r6+3200];
	add.s32 	%r123, %r211, %r210;
	setp.ge.s32 	%p28, %r123, %r323;
	@%p28 bra 	$L__BB1_54;
	st.shared.u32 	[%r5], %r123;
	mov.u32 	%r323, %r123;
$L__BB1_54:
	ld.shared.u32 	%r212, [%r4+104];
	ld.shared.u32 	%r213, [%r6+3328];
	add.s32 	%r125, %r213, %r212;
	setp.ge.s32 	%p29, %r125, %r323;
	@%p29 bra 	$L__BB1_56;
	st.shared.u32 	[%r5], %r125;
	mov.u32 	%r323, %r125;
$L__BB1_56:
	ld.shared.u32 	%r214, [%r4+108];
	ld.shared.u32 	%r215, [%r6+3456];
	add.s32 	%r127, %r215, %r214;
	setp.ge.s32 	%p30, %r127, %r323;
	@%p30 bra 	$L__BB1_58;
	st.shared.u32 	[%r5], %r127;
	mov.u32 	%r323, %r127;
$L__BB1_58:
	ld.shared.u32 	%r216, [%r4+112];
	ld.shared.u32 	%r217, [%r6+3584];
	add.s32 	%r129, %r217, %r216;
	setp.ge.s32 	%p31, %r129, %r323;
	@%p31 bra 	$L__BB1_60;
	st.shared.u32 	[%r5], %r129;
	mov.u32 	%r323, %r129;
$L__BB1_60:
	ld.shared.u32 	%r218, [%r4+116];
	ld.shared.u32 	%r219, [%r6+3712];
	add.s32 	%r131, %r219, %r218;
	setp.ge.s32 	%p32, %r131, %r323;
	@%p32 bra 	$L__BB1_62;
	st.shared.u32 	[%r5], %r131;
	mov.u32 	%r323, %r131;
$L__BB1_62:
	ld.shared.u32 	%r220, [%r4+120];
	ld.shared.u32 	%r221, [%r6+3840];
	add.s32 	%r133, %r221, %r220;
	setp.ge.s32 	%p33, %r133, %r323;
	@%p33 bra 	$L__BB1_64;
	st.shared.u32 	[%r5], %r133;
	mov.u32 	%r323, %r133;
$L__BB1_64:
	ld.shared.u32 	%r222, [%r4+124];
	ld.shared.u32 	%r223, [%r6+3968];
	add.s32 	%r135, %r223, %r222;
	setp.ge.s32 	%p34, %r135, %r323;
	@%p34 bra 	$L__BB1_130;
	st.shared.u32 	[%r5], %r135;
	bra.uni 	$L__BB1_130;
$L__BB1_66:
	add.s32 	%r9, %r157, %r151;
	ld.shared.u32 	%r292, [%r5];
	ld.shared.u32 	%r226, [%r3];
	ld.shared.u32 	%r227, [%r9];
	add.s32 	%r11, %r227, %r226;
	setp.ge.s32 	%p35, %r11, %r292;
	@%p35 bra 	$L__BB1_68;
	st.shared.u32 	[%r5], %r11;
	mov.u32 	%r292, %r11;
$L__BB1_68:
	ld.shared.u32 	%r228, [%r3+4];
	ld.shared.u32 	%r229, [%r9+128];
	add.s32 	%r13, %r229, %r228;
	setp.ge.s32 	%p36, %r13, %r292;
	@%p36 bra 	$L__BB1_70;
	st.shared.u32 	[%r5], %r13;
	mov.u32 	%r292, %r13;
$L__BB1_70:
	ld.shared.u32 	%r230, [%r3+8];
	ld.shared.u32 	%r231, [%r9+256];
	add.s32 	%r15, %r231, %r230;
	setp.ge.s32 	%p37, %r15, %r292;
	@%p37 bra 	$L__BB1_72;
	st.shared.u32 	[%r5], %r15;
	mov.u32 	%r292, %r15;
$L__BB1_72:
	ld.shared.u32 	%r232, [%r3+12];
	ld.shared.u32 	%r233, [%r9+384];
	add.s32 	%r17, %r233, %r232;
	setp.ge.s32 	%p38, %r17, %r292;
	@%p38 bra 	$L__BB1_74;
	st.shared.u32 	[%r5], %r17;
	mov.u32 	%r292, %r17;
$L__BB1_74:
	ld.shared.u32 	%r234, [%r3+16];
	ld.shared.u32 	%r235, [%r9+512];
	add.s32 	%r19, %r235, %r234;
	setp.ge.s32 	%p39, %r19, %r292;
	@%p39 bra 	$L__BB1_76;
	st.shared.u32 	[%r5], %r19;
	mov.u32 	%r292, %r19;
$L__BB1_76:
	ld.shared.u32 	%r236, [%r3+20];
	ld.shared.u32 	%r237, [%r9+640];
	add.s32 	%r21, %r237, %r236;
	setp.ge.s32 	%p40, %r21, %r292;
	@%p40 bra 	$L__BB1_78;
	st.shared.u32 	[%r5], %r21;
	mov.u32 	%r292, %r21;
$L__BB1_78:
	ld.shared.u32 	%r238, [%r3+24];
	ld.shared.u32 	%r239, [%r9+768];
	add.s32 	%r23, %r239, %r238;
	setp.ge.s32 	%p41, %r23, %r292;
	@%p41 bra 	$L__BB1_80;
	st.shared.u32 	[%r5], %r23;
	mov.u32 	%r292, %r23;
$L__BB1_80:
	ld.shared.u32 	%r240, [%r3+28];
	ld.shared.u32 	%r241, [%r9+896];
	add.s32 	%r25, %r241, %r240;
	setp.ge.s32 	%p42, %r25, %r292;
	@%p42 bra 	$L__BB1_82;
	st.shared.u32 	[%r5], %r25;
	mov.u32 	%r292, %r25;
$L__BB1_82:
	ld.shared.u32 	%r242, [%r3+32];
	ld.shared.u32 	%r243, [%r9+1024];
	add.s32 	%r27, %r243, %r242;
	setp.ge.s32 	%p43, %r27, %r292;
	@%p43 bra 	$L__BB1_84;
	st.shared.u32 	[%r5], %r27;
	mov.u32 	%r292, %r27;
$L__BB1_84:
	ld.shared.u32 	%r244, [%r3+36];
	ld.shared.u32 	%r245, [%r9+1152];
	add.s32 	%r29, %r245, %r244;
	setp.ge.s32 	%p44, %r29, %r292;
	@%p44 bra 	$L__BB1_86;
	st.shared.u32 	[%r5], %r29;
	mov.u32 	%r292, %r29;
$L__BB1_86:
	ld.shared.u32 	%r246, [%r3+40];
	ld.shared.u32 	%r247, [%r9+1280];
	add.s32 	%r31, %r247, %r246;
	setp.ge.s32 	%p45, %r31, %r292;
	@%p45 bra 	$L__BB1_88;
	st.shared.u32 	[%r5], %r31;
	mov.u32 	%r292, %r31;
$L__BB1_88:
	ld.shared.u32 	%r248, [%r3+44];
	ld.shared.u32 	%r249, [%r9+1408];
	add.s32 	%r33, %r249, %r248;
	setp.ge.s32 	%p46, %r33, %r292;
	@%p46 bra 	$L__BB1_90;
	st.shared.u32 	[%r5], %r33;
	mov.u32 	%r292, %r33;
$L__BB1_90:
	ld.shared.u32 	%r250, [%r3+48];
	ld.shared.u32 	%r251, [%r9+1536];
	add.s32 	%r35, %r251, %r250;
	setp.ge.s32 	%p47, %r35, %r292;
	@%p47 bra 	$L__BB1_92;
	st.shared.u32 	[%r5], %r35;
	mov.u32 	%r292, %r35;
$L__BB1_92:
	ld.shared.u32 	%r252, [%r3+52];
	ld.shared.u32 	%r253, [%r9+1664];
	add.s32 	%r37, %r253, %r252;
	setp.ge.s32 	%p48, %r37, %r292;
	@%p48 bra 	$L__BB1_94;
	st.shared.u32 	[%r5], %r37;
	mov.u32 	%r292, %r37;
$L__BB1_94:
	ld.shared.u32 	%r254, [%r3+56];
	ld.shared.u32 	%r255, [%r9+1792];
	add.s32 	%r39, %r255, %r254;
	setp.ge.s32 	%p49, %r39, %r292;
	@%p49 bra 	$L__BB1_96;
	st.shared.u32 	[%r5], %r39;
	mov.u32 	%r292, %r39;
$L__BB1_96:
	ld.shared.u32 	%r256, [%r3+60];
	ld.shared.u32 	%r257, [%r9+1920];
	add.s32 	%r41, %r257, %r256;
	setp.ge.s32 	%p50, %r41, %r292;
	@%p50 bra 	$L__BB1_98;
	st.shared.u32 	[%r5], %r41;
	mov.u32 	%r292, %r41;
$L__BB1_98:
	ld.shared.u32 	%r258, [%r3+64];
	ld.shared.u32 	%r259, [%r9+2048];
	add.s32 	%r43, %r259, %r258;
	setp.ge.s32 	%p51, %r43, %r292;
	@%p51 bra 	$L__BB1_100;
	st.shared.u32 	[%r5], %r43;
	mov.u32 	%r292, %r43;
$L__BB1_100:
	ld.shared.u32 	%r260, [%r3+68];
	ld.shared.u32 	%r261, [%r9+2176];
	add.s32 	%r45, %r261, %r260;
	setp.ge.s32 	%p52, %r45, %r292;
	@%p52 bra 	$L__BB1_102;
	st.shared.u32 	[%r5], %r45;
	mov.u32 	%r292, %r45;
$L__BB1_102:
	ld.shared.u32 	%r262, [%r3+72];
	ld.shared.u32 	%r263, [%r9+2304];
	add.s32 	%r47, %r263, %r262;
	setp.ge.s32 	%p53, %r47, %r292;
	@%p53 bra 	$L__BB1_104;
	st.shared.u32 	[%r5], %r47;
	mov.u32 	%r292, %r47;
$L__BB1_104:
	ld.shared.u32 	%r264, [%r3+76];
	ld.shared.u32 	%r265, [%r9+2432];
	add.s32 	%r49, %r265, %r264;
	setp.ge.s32 	%p54, %r49, %r292;
	@%p54 bra 	$L__BB1_106;
	st.shared.u32 	[%r5], %r49;
	mov.u32 	%r292, %r49;
$L__BB1_106:
	ld.shared.u32 	%r266, [%r3+80];
	ld.shared.u32 	%r267, [%r9+2560];
	add.s32 	%r51, %r267, %r266;
	setp.ge.s32 	%p55, %r51, %r292;
	@%p55 bra 	$L__BB1_108;
	st.shared.u32 	[%r5], %r51;
	mov.u32 	%r292, %r51;
$L__BB1_108:
	ld.shared.u32 	%r268, [%r3+84];
	ld.shared.u32 	%r269, [%r9+2688];
	add.s32 	%r53, %r269, %r268;
	setp.ge.s32 	%p56, %r53, %r292;
	@%p56 bra 	$L__BB1_110;
	st.shared.u32 	[%r5], %r53;
	mov.u32 	%r292, %r53;
$L__BB1_110:
	ld.shared.u32 	%r270, [%r3+88];
	ld.shared.u32 	%r271, [%r9+2816];
	add.s32 	%r55, %r271, %r270;
	setp.ge.s32 	%p57, %r55, %r292;
	@%p57 bra 	$L__BB1_112;
	st.shared.u32 	[%r5], %r55;
	mov.u32 	%r292, %r55;
$L__BB1_112:
	ld.shared.u32 	%r272, [%r3+92];
	ld.shared.u32 	%r273, [%r9+2944];
	add.s32 	%r57, %r273, %r272;
	setp.ge.s32 	%p58, %r57, %r292;
	@%p58 bra 	$L__BB1_114;
	st.shared.u32 	[%r5], %r57;
	mov.u32 	%r292, %r57;
$L__BB1_114:
	ld.shared.u32 	%r274, [%r3+96];
	ld.shared.u32 	%r275, [%r9+3072];
	add.s32 	%r59, %r275, %r274;
	setp.ge.s32 	%p59, %r59, %r292;
	@%p59 bra 	$L__BB1_116;
	st.shared.u32 	[%r5], %r59;
	mov.u32 	%r292, %r59;
$L__BB1_116:
	ld.shared.u32 	%r276, [%r3+100];
	ld.shared.u32 	%r277, [%r9+3200];
	add.s32 	%r61, %r277, %r276;
	setp.ge.s32 	%p60, %r61, %r292;
	@%p60 bra 	$L__BB1_118;
	st.shared.u32 	[%r5], %r61;
	mov.u32 	%r292, %r61;
$L__BB1_118:
	ld.shared.u32 	%r278, [%r3+104];
	ld.shared.u32 	%r279, [%r9+3328];
	add.s32 	%r63, %r279, %r278;
	setp.ge.s32 	%p61, %r63, %r292;
	@%p61 bra 	$L__BB1_120;
	st.shared.u32 	[%r5], %r63;
	mov.u32 	%r292, %r63;
$L__BB1_120:
	ld.shared.u32 	%r280, [%r3+108];
	ld.shared.u32 	%r281, [%r9+3456];
	add.s32 	%r65, %r281, %r280;
	setp.ge.s32 	%p62, %r65, %r292;
	@%p62 bra 	$L__BB1_122;
	st.shared.u32 	[%r5], %r65;
	mov.u32 	%r292, %r65;
$L__BB1_122:
	ld.shared.u32 	%r282, [%r3+112];
	ld.shared.u32 	%r283, [%r9+3584];
	add.s32 	%r67, %r283, %r282;
	setp.ge.s32 	%p63, %r67, %r292;
	@%p63 bra 	$L__BB1_124;
	st.shared.u32 	[%r5], %r67;
	mov.u32 	%r292, %r67;
$L__BB1_124:
	ld.shared.u32 	%r284, [%r3+116];
	ld.shared.u32 	%r285, [%r9+3712];
	add.s32 	%r69, %r285, %r284;
	setp.ge.s32 	%p64, %r69, %r292;
	@%p64 bra 	$L__BB1_126;
	st.shared.u32 	[%r5], %r69;
	mov.u32 	%r292, %r69;
$L__BB1_126:
	ld.shared.u32 	%r286, [%r3+120];
	ld.shared.u32 	%r287, [%r9+3840];
	add.s32 	%r71, %r287, %r286;
	setp.ge.s32 	%p65, %r71, %r292;
	@%p65 bra 	$L__BB1_128;
	st.shared.u32 	[%r5], %r71;
	mov.u32 	%r292, %r71;
$L__BB1_128:
	ld.shared.u32 	%r288, [%r3+124];
	ld.shared.u32 	%r289, [%r9+3968];
	add.s32 	%r73, %r289, %r288;
	setp.ge.s32 	%p66, %r73, %r292;
	@%p66 bra 	$L__BB1_130;
	st.shared.u32 	[%r5], %r73;
$L__BB1_130:
	bar.sync 	0;
	ld.shared.u32 	%r290, [%r5];
	st.global.u32 	[%rd1], %r290;
$L__BB1_131:
	ret;

}
	// .globl	_Z6phase3Piii
.visible .entry _Z6phase3Piii(
	.param .u64 .ptr .align 1 _Z6phase3Piii_param_0,
	.param .u32 _Z6phase3Piii_param_1,
	.param .u32 _Z6phase3Piii_param_2
)
{
	.reg .pred 	%p<4>;
	.reg .b32 	%r<157>;
	.reg .b64 	%rd<9>;
	// demoted variable
	.shared .align 4 .b8 _ZZ6phase3PiiiE9row_block[4096];
	// demoted variable
	.shared .align 4 .b8 _ZZ6phase3PiiiE9col_block[4096];
	ld.param.u64 	%rd1, [_Z6phase3Piii_param_0];
	ld.param.u32 	%r3, [_Z6phase3Piii_param_1];
	ld.param.u32 	%r4, [_Z6phase3Piii_param_2];
	mov.u32 	%r1, %ctaid.x;
	setp.eq.s32 	%p1, %r1, %r4;
	mov.u32 	%r2, %ctaid.y;
	setp.eq.s32 	%p2, %r2, %r4;
	or.pred  	%p3, %p1, %p2;
	@%p3 bra 	$L__BB2_2;
	cvta.to.global.u64 	%rd2, %rd1;
	mov.u32 	%r5, %tid.x;
	mov.u32 	%r6, %tid.y;
	shl.b32 	%r7, %r2, 5;
	shl.b32 	%r8, %r1, 5;
	shl.b32 	%r9, %r4, 5;
	add.s32 	%r10, %r7, %r6;
	mul.lo.s32 	%r11, %r3, %r10;
	add.s32 	%r12, %r11, %r5;
	add.s32 	%r13, %r12, %r9;
	mul.wide.s32 	%rd3, %r13, 4;
	add.s64 	%rd4, %rd2, %rd3;
	ld.global.u32 	%r14, [%rd4];
	shl.b32 	%r15, %r6, 7;
	mov.u32 	%r16, _ZZ6phase3PiiiE9col_block;
	add.s32 	%r17, %r16, %r15;
	shl.b32 	%r18, %r5, 2;
	add.s32 	%r19, %r17, %r18;
	st.shared.u32 	[%r19], %r14;
	add.s32 	%r20, %r9, %r6;
	add.s32 	%r21, %r8, %r5;
	mad.lo.s32 	%r22, %r20, %r3, %r21;
	mul.wide.s32 	%rd5, %r22, 4;
	add.s64 	%rd6, %rd2, %rd5;
	ld.global.u32 	%r23, [%rd6];
	mov.u32 	%r24, _ZZ6phase3PiiiE9row_block;
	add.s32 	%r25, %r24, %r18;
	add.s32 	%r26, %r25, %r15;
	st.shared.u32 	[%r26], %r23;
	bar.sync 	0;
	add.s32 	%r27, %r11, %r21;
	mul.wide.s32 	%rd7, %r27, 4;
	add.s64 	%rd8, %rd2, %rd7;
	ld.global.u32 	%r28, [%rd8];
	ld.shared.u32 	%r29, [%r17];
	ld.shared.u32 	%r30, [%r25];
	add.s32 	%r31, %r30, %r29;
	min.s32 	%r32, %r31, %r28;
	ld.shared.u32 	%r33, [%r17+4];
	ld.shared.u32 	%r34, [%r25+128];
	add.s32 	%r35, %r34, %r33;
	min.s32 	%r36, %r35, %r32;
	ld.shared.u32 	%r37, [%r17+8];
	ld.shared.u32 	%r38, [%r25+256];
	add.s32 	%r39, %r38, %r37;
	min.s32 	%r40, %r39, %r36;
	ld.shared.u32 	%r41, [%r17+12];
	ld.shared.u32 	%r42, [%r25+384];
	add.s32 	%r43, %r42, %r41;
	min.s32 	%r44, %r43, %r40;
	ld.shared.u32 	%r45, [%r17+16];
	ld.shared.u32 	%r46, [%r25+512];
	add.s32 	%r47, %r46, %r45;
	min.s32 	%r48, %r47, %r44;
	ld.shared.u32 	%r49, [%r17+20];
	ld.shared.u32 	%r50, [%r25+640];
	add.s32 	%r51, %r50, %r49;
	min.s32 	%r52, %r51, %r48;
	ld.shared.u32 	%r53, [%r17+24];
	ld.shared.u32 	%r54, [%r25+768];
	add.s32 	%r55, %r54, %r53;
	min.s32 	%r56, %r55, %r52;
	ld.shared.u32 	%r57, [%r17+28];
	ld.shared.u32 	%r58, [%r25+896];
	add.s32 	%r59, %r58, %r57;
	min.s32 	%r60, %r59, %r56;
	ld.shared.u32 	%r61, [%r17+32];
	ld.shared.u32 	%r62, [%r25+1024];
	add.s32 	%r63, %r62, %r61;
	min.s32 	%r64, %r63, %r60;
	ld.shared.u32 	%r65, [%r17+36];
	ld.shared.u32 	%r66, [%r25+1152];
	add.s32 	%r67, %r66, %r65;
	min.s32 	%r68, %r67, %r64;
	ld.shared.u32 	%r69, [%r17+40];
	ld.shared.u32 	%r70, [%r25+1280];
	add.s32 	%r71, %r70, %r69;
	min.s32 	%r72, %r71, %r68;
	ld.shared.u32 	%r73, [%r17+44];
	ld.shared.u32 	%r74, [%r25+1408];
	add.s32 	%r75, %r74, %r73;
	min.s32 	%r76, %r75, %r72;
	ld.shared.u32 	%r77, [%r17+48];
	ld.shared.u32 	%r78, [%r25+1536];
	add.s32 	%r79, %r78, %r77;
	min.s32 	%r80, %r79, %r76;
	ld.shared.u32 	%r81, [%r17+52];
	ld.shared.u32 	%r82, [%r25+1664];
	add.s32 	%r83, %r82, %r81;
	min.s32 	%r84, %r83, %r80;
	ld.shared.u32 	%r85, [%r17+56];
	ld.shared.u32 	%r86, [%r25+1792];
	add.s32 	%r87, %r86, %r85;
	min.s32 	%r88, %r87, %r84;
	ld.shared.u32 	%r89, [%r17+60];
	ld.shared.u32 	%r90, [%r25+1920];
	add.s32 	%r91, %r90, %r89;
	min.s32 	%r92, %r91, %r88;
	ld.shared.u32 	%r93, [%r17+64];
	ld.shared.u32 	%r94, [%r25+2048];
	add.s32 	%r95, %r94, %r93;
	min.s32 	%r96, %r95, %r92;
	ld.shared.u32 	%r97, [%r17+68];
	ld.shared.u32 	%r98, [%r25+2176];
	add.s32 	%r99, %r98, %r97;
	min.s32 	%r100, %r99, %r96;
	ld.shared.u32 	%r101, [%r17+72];
	ld.shared.u32 	%r102, [%r25+2304];
	add.s32 	%r103, %r102, %r101;
	min.s32 	%r104, %r103, %r100;
	ld.shared.u32 	%r105, [%r17+76];
	ld.shared.u32 	%r106, [%r25+2432];
	add.s32 	%r107, %r106, %r105;
	min.s32 	%r108, %r107, %r104;
	ld.shared.u32 	%r109, [%r17+80];
	ld.shared.u32 	%r110, [%r25+2560];
	add.s32 	%r111, %r110, %r109;
	min.s32 	%r112, %r111, %r108;
	ld.shared.u32 	%r113, [%r17+84];
	ld.shared.u32 	%r114, [%r25+2688];
	add.s32 	%r115, %r114, %r113;
	min.s32 	%r116, %r115, %r112;
	ld.shared.u32 	%r117, [%r17+88];
	ld.shared.u32 	%r118, [%r25+2816];
	add.s32 	%r119, %r118, %r117;
	min.s32 	%r120, %r119, %r116;
	ld.shared.u32 	%r121, [%r17+92];
	ld.shared.u32 	%r122, [%r25+2944];
	add.s32 	%r123, %r122, %r121;
	min.s32 	%r124, %r123, %r120;
	ld.shared.u32 	%r125, [%r17+96];
	ld.shared.u32 	%r126, [%r25+3072];
	add.s32 	%r127, %r126, %r125;
	min.s32 	%r128, %r127, %r124;
	ld.shared.u32 	%r129, [%r17+100];
	ld.shared.u32 	%r130, [%r25+3200];
	add.s32 	%r131, %r130, %r129;
	min.s32 	%r132, %r131, %r128;
	ld.shared.u32 	%r133, [%r17+104];
	ld.shared.u32 	%r134, [%r25+3328];
	add.s32 	%r135, %r134, %r133;
	min.s32 	%r136, %r135, %r132;
	ld.shared.u32 	%r137, [%r17+108];
	ld.shared.u32 	%r138, [%r25+3456];
	add.s32 	%r139, %r138, %r137;
	min.s32 	%r140, %r139, %r136;
	ld.shared.u32 	%r141, [%r17+112];
	ld.shared.u32 	%r142, [%r25+3584];
	add.s32 	%r143, %r142, %r141;
	min.s32 	%r144, %r143, %r140;
	ld.shared.u32 	%r145, [%r17+116];
	ld.shared.u32 	%r146, [%r25+3712];
	add.s32 	%r147, %r146, %r145;
	min.s32 	%r148, %r147, %r144;
	ld.shared.u32 	%r149, [%r17+120];
	ld.shared.u32 	%r150, [%r25+3840];
	add.s32 	%r151, %r150, %r149;
	min.s32 	%r152, %r151, %r148;
	ld.shared.u32 	%r153, [%r17+124];
	ld.shared.u32 	%r154, [%r25+3968];
	add.s32 	%r155, %r154, %r153;
	min.s32 	%r156, %r155, %r152;
	st.global.u32 	[%rd8], %r156;
$L__BB2_2:
	ret;

}


// ===== COMPILED SASS (sm_100) =====

	.target	sm_100

	.elftype	@"ET_EXEC"


//--------------------- .note.nv.tkinfo           --------------------------
	.section	.note.nv.tkinfo,"",@"SHT_NOTE"
	.sectionflags	@"SHF_NOTE_NV_TKINFO"
	.tkinfo
        /*0018*/ 	.word	0x00000002
        /*0030*/ 	.string	""
        /*0030*/ 	.string	"ptxas"
        /*0030*/ 	.string	"Cuda compilation tools, release 13.0, V13.0.88"
        /*0030*/ 	.string	"Build cuda_13.0.r13.0/compiler.36424714_0"
        /*0030*/ 	.string	"-arch sm_100 -m 64 "



//--------------------- .note.nv.cuinfo           --------------------------
	.section	.note.nv.cuinfo,"",@"SHT_NOTE"
	.sectionflags	@"SHF_NOTE_NV_CUINFO"
        /*0018*/ 	.short	0x0002
        /*001a*/ 	.short	0x0064
        /*001c*/ 	.short	0x0082
	.zero		2


//--------------------- .nv.info                  --------------------------
	.section	.nv.info,"",@"SHT_CUDA_INFO"
	.align	4


	//----- nvinfo : EIATTR_REGCOUNT
	.align		4
        /*0000*/ 	.byte	0x04, 0x2f
        /*0002*/ 	.short	(.L_1 - .L_0)
	.align		4
.L_0:
        /*0004*/ 	.word	index@(_Z6phase1Piii)
        /*0008*/ 	.word	0x0000000e


	//----- nvinfo : EIATTR_FRAME_SIZE
	.align		4
.L_1:
        /*000c*/ 	.byte	0x04, 0x11
        /*000e*/ 	.short	(.L_3 - .L_2)
	.align		4
.L_2:
        /*0010*/ 	.word	index@(_Z6phase1Piii)
        /*0014*/ 	.word	0x00000000


	//----- nvinfo : EIATTR_REGCOUNT
	.align		4
.L_3:
        /*0018*/ 	.byte	0x04, 0x2f
        /*001a*/ 	.short	(.L_5 - .L_4)
	.align		4
.L_4:
        /*001c*/ 	.word	index@(_Z6phase2Piii)
        /*0020*/ 	.word	0x00000012


	//----- nvinfo : EIATTR_FRAME_SIZE
	.align		4
.L_5:
        /*0024*/ 	.byte	0x04, 0x11
        /*0026*/ 	.short	(.L_7 - .L_6)
	.align		4
.L_6:
        /*0028*/ 	.word	index@(_Z6phase2Piii)
        /*002c*/ 	.word	0x00000000


	//----- nvinfo : EIATTR_REGCOUNT
	.align		4
.L_7:
        /*0030*/ 	.byte	0x04, 0x2f
        /*0032*/ 	.short	(.L_9 - .L_8)
	.align		4
.L_8:
        /*0034*/ 	.word	index@(_Z6phase3Piii)
        /*0038*/ 	.word	0x00000020


	//----- nvinfo : EIATTR_FRAME_SIZE
	.align		4
.L_9:
        /*003c*/ 	.byte	0x04, 0x11
        /*003e*/ 	.short	(.L_11 - .L_10)
	.align		4
.L_10:
        /*0040*/ 	.word	index@(_Z6phase3Piii)
        /*0044*/ 	.word	0x00000000


	//----- nvinfo : EIATTR_MIN_STACK_SIZE
	.align		4
.L_11:
        /*0048*/ 	.byte	0x04, 0x12
        /*004a*/ 	.short	(.L_13 - .L_12)
	.align		4
.L_12:
        /*004c*/ 	.word	index@(_Z6phase3Piii)
        /*0050*/ 	.word	0x00000000


	//----- nvinfo : EIATTR_MIN_STACK_SIZE
	.align		4
.L_13:
        /*0054*/ 	.byte	0x04, 0x12
        /*0056*/ 	.short	(.L_15 - .L_14)
	.align		4
.L_14:
        /*0058*/ 	.word	index@(_Z6phase2Piii)
        /*005c*/ 	.word	0x00000000


	//----- nvinfo : EIATTR_MIN_STACK_SIZE
	.align		4
.L_15:
        /*0060*/ 	.byte	0x04, 0x12
        /*0062*/ 	.short	(.L_17 - .L_16)
	.align		4
.L_16:
        /*0064*/ 	.word	index@(_Z6phase1Piii)
        /*0068*/ 	.word	0x00000000
.L_17:


//--------------------- .nv.compat                --------------------------
	.section	.nv.compat,"",@"SHT_CUDA_COMPAT_INFO"
	.align	4
        /*0000*/ 	.byte	0x02, 0x09, 0x00, 0x00, 0x02, 0x02, 0x01, 0x00, 0x02, 0x05, 0x05, 0x00, 0x03, 0x07, 0x01, 0x01
        /*0010*/ 	.byte	0x02, 0x03, 0x00, 0x00, 0x02, 0x06, 0x01, 0x00, 0x04, 0x0b, 0x08, 0x00, 0x09, 0x00, 0x00, 0x00
        /*0020*/ 	.byte	0x00, 0x00, 0x00, 0x00


//--------------------- .nv.info._Z6phase3Piii    --------------------------
	.section	.nv.info._Z6phase3Piii,"",@"SHT_CUDA_INFO"
	.sectionflags	@""
	.align	4


	//----- nvinfo : EIATTR_CUDA_API_VERSION
	.align		4
        /*0000*/ 	.byte	0x04, 0x37
        /*0002*/ 	.short	(.L_19 - .L_18)
.L_18:
        /*0004*/ 	.word	0x00000082


	//----- nvinfo : EIATTR_KPARAM_INFO
	.align		4
.L_19:
        /*0008*/ 	.byte	0x04, 0x17
        /*000a*/ 	.short	(.L_21 - .L_20)
.L_20:
        /*000c*/ 	.word	0x00000000
        /*0010*/ 	.short	0x0002
        /*0012*/ 	.short	0x000c
        /*0014*/ 	.byte	0x00, 0xf0, 0x11, 0x00


	//----- nvinfo : EIATTR_KPARAM_INFO
	.align		4
.L_21:
        /*0018*/ 	.byte	0x04, 0x17
        /*001a*/ 	.short	(.L_23 - .L_22)
.L_22:
        /*001c*/ 	.word	0x00000000
        /*0020*/ 	.short	0x0001
        /*0022*/ 	.short	0x0008
        /*0024*/ 	.byte	0x00, 0xf0, 0x11, 0x00


	//----- nvinfo : EIATTR_KPARAM_INFO
	.align		4
.L_23:
        /*0028*/ 	.byte	0x04, 0x17
        /*002a*/ 	.short	(.L_25 - .L_24)
.L_24:
        /*002c*/ 	.word	0x00000000
        /*0030*/ 	.short	0x0000
        /*0032*/ 	.short	0x0000
        /*0034*/ 	.byte	0x00, 0xf5, 0x21, 0x00


	//----- nvinfo : EIATTR_SPARSE_MMA_MASK
	.align		4
.L_25:
        /*0038*/ 	.byte	0x03, 0x50
        /*003a*/ 	.short	0x0000


	//----- nvinfo : EIATTR_MAXREG_COUNT
	.align		4
        /*003c*/ 	.byte	0x03, 0x1b
        /*003e*/ 	.short	0x00ff


	//----- nvinfo : EIATTR_NUM_BARRIERS
	.align		4
        /*0040*/ 	.byte	0x02, 0x4c
        /*0042*/ 	.byte	0x01
	.zero		1


	//----- nvinfo : EIATTR_MERCURY_ISA_VERSION
	.align		4
        /*0044*/ 	.byte	0x03, 0x5f
        /*0046*/ 	.short	0x0101


	//----- nvinfo : EIATTR_VRC_CTA_INIT_COUNT
	.align		4
        /*0048*/ 	.byte	0x02, 0x4a
	.zero		1
	.zero		1


	//----- nvinfo : EIATTR_EXIT_INSTR_OFFSETS
	.align		4
        /*004c*/ 	.byte	0x04, 0x1c
        /*004e*/ 	.short	(.L_27 - .L_26)


	//   ....[0]....
.L_26:
        /*0050*/ 	.word	0x00000060


	//   ....[1]....
        /*0054*/ 	.word	0x000006e0


	//----- nvinfo : EIATTR_CBANK_PARAM_SIZE
	.align		4
.L_27:
        /*0058*/ 	.byte	0x03, 0x19
        /*005a*/ 	.short	0x0010


	//----- nvinfo : EIATTR_PARAM_CBANK
	.align		4
        /*005c*/ 	.byte	0x04, 0x0a
        /*005e*/ 	.short	(.L_29 - .L_28)
	.align		4
.L_28:
        /*0060*/ 	.word	index@(.nv.constant0._Z6phase3Piii)
        /*0064*/ 	.short	0x0380
        /*0066*/ 	.short	0x0010


	//----- nvinfo : EIATTR_SW_WAR
	.align		4
.L_29:
        /*0068*/ 	.byte	0x04, 0x36
        /*006a*/ 	.short	(.L_31 - .L_30)
.L_30:
        /*006c*/ 	.word	0x00000008
.L_31:


//--------------------- .nv.info._Z6phase2Piii    --------------------------
	.section	.nv.info._Z6phase2Piii,"",@"SHT_CUDA_INFO"
	.sectionflags	@""
	.align	4


	//----- nvinfo : EIATTR_CUDA_API_VERSION
	.align		4
        /*0000*/ 	.byte	0x04, 0x37
        /*0002*/ 	.short	(.L_33 - .L_32)
.L_32:
        /*0004*/ 	.word	0x00000082


	//----- nvinfo : EIATTR_KPARAM_INFO
	.align		4
.L_33:
        /*0008*/ 	.byte	0x04, 0x17
        /*000a*/ 	.short	(.L_35 - .L_34)
.L_34:
        /*000c*/ 	.word	0x00000000
        /*0010*/ 	.short	0x0002
        /*0012*/ 	.short	0x000c
        /*0014*/ 	.byte	0x00, 0xf0, 0x11, 0x00


	//----- nvinfo : EIATTR_KPARAM_INFO
	.align		4
.L_35:
        /*0018*/ 	.byte	0x04, 0x17
        /*001a*/ 	.short	(.L_37 - .L_36)
.L_36:
        /*001c*/ 	.word	0x00000000
        /*0020*/ 	.short	0x0001
        /*0022*/ 	.short	0x0008
        /*0024*/ 	.byte	0x00, 0xf0, 0x11, 0x00


	//----- nvinfo : EIATTR_KPARAM_INFO
	.align		4
.L_37:
        /*0028*/ 	.byte	0x04, 0x17
        /*002a*/ 	.short	(.L_39 - .L_38)
.L_38:
        /*002c*/ 	.word	0x00000000
        /*0030*/ 	.short	0x0000
        /*0032*/ 	.short	0x0000
        /*0034*/ 	.byte	0x00, 0xf5, 0x21, 0x00


	//----- nvinfo : EIATTR_SPARSE_MMA_MASK
	.align		4
.L_39:
        /*0038*/ 	.byte	0x03, 0x50
        /*003a*/ 	.short	0x0000


	//----- nvinfo : EIATTR_MAXREG_COUNT
	.align		4
        /*003c*/ 	.byte	0x03, 0x1b
        /*003e*/ 	.short	0x00ff


	//----- nvinfo : EIATTR_NUM_BARRIERS
	.align		4
        /*0040*/ 	.byte	0x02, 0x4c
        /*0042*/ 	.byte	0x01
	.zero		1


	//----- nvinfo : EIATTR_MERCURY_ISA_VERSION
	.align		4
        /*0044*/ 	.byte	0x03, 0x5f
        /*0046*/ 	.short	0x0101


	//----- nvinfo : EIATTR_VRC_CTA_INIT_COUNT
	.align		4
        /*0048*/ 	.byte	0x02, 0x4a
	.zero		1
	.zero		1


	//----- nvinfo : EIATTR_EXIT_INSTR_OFFSETS
	.align		4
        /*004c*/ 	.byte	0x04, 0x1c
        /*004e*/ 	.short	(.L_41 - .L_40)


	//   ....[0]....
.L_40:
        /*0050*/ 	.word	0x00000040


	//   ....[1]....
        /*0054*/ 	.word	0x00001ae0


	//----- nvinfo : EIATTR_CRS_STACK_SIZE
	.align		4
.L_41:
        /*0058*/ 	.byte	0x04, 0x1e
        /*005a*/ 	.short	(.L_43 - .L_42)
.L_42:
        /*005c*/ 	.word	0x00000000


	//----- nvinfo : EIATTR_CBANK_PARAM_SIZE
	.align		4
.L_43:
        /*0060*/ 	.byte	0x03, 0x19
        /*0062*/ 	.short	0x0010


	//----- nvinfo : EIATTR_PARAM_CBANK
	.align		4
        /*0064*/ 	.byte	0x04, 0x0a
        /*0066*/ 	.short	(.L_45 - .L_44)
	.align		4
.L_44:
        /*0068*/ 	.word	index@(.nv.constant0._Z6phase2Piii)
        /*006c*/ 	.short	0x0380
        /*006e*/ 	.short	0x0010


	//----- nvinfo : EIATTR_SW_WAR
	.align		4
.L_45:
        /*0070*/ 	.byte	0x04, 0x36
        /*0072*/ 	.short	(.L_47 - .L_46)
.L_46:
        /*0074*/ 	.word	0x00000008
.L_47:


//--------------------- .nv.info._Z6phase1Piii    --------------------------
	.section	.nv.info._Z6phase1Piii,"",@"SHT_CUDA_INFO"
	.sectionflags	@""
	.align	4


	//----- nvinfo : EIATTR_CUDA_API_VERSION
	.align		4
        /*0000*/ 	.byte	0x04, 0x37
        /*0002*/ 	.short	(.L_49 - .L_48)
.L_48:
        /*0004*/ 	.word	0x00000082


	//----- nvinfo : EIATTR_KPARAM_INFO
	.align		4
.L_49:
        /*0008*/ 	.byte	0x04, 0x17
        /*000a*/ 	.short	(.L_51 - .L_50)
.L_50:
        /*000c*/ 	.word	0x00000000
        /*0010*/ 	.short	0x0002
        /*0012*/ 	.short	0x000c
        /*0014*/ 	.byte	0x00, 0xf0, 0x11, 0x00


	//----- nvinfo : EIATTR_KPARAM_INFO
	.align		4
.L_51:
        /*0018*/ 	.byte	0x04, 0x17
        /*001a*/ 	.short	(.L_53 - .L_52)
.L_52:
        /*001c*/ 	.word	0x00000000
        /*0020*/ 	.short	0x0001
        /*0022*/ 	.short	0x0008
        /*0024*/ 	.byte	0x00, 0xf0, 0x11, 0x00


	//----- nvinfo : EIATTR_KPARAM_INFO
	.align		4
.L_53:
        /*0028*/ 	.byte	0x04, 0x17
        /*002a*/ 	.short	(.L_55 - .L_54)
.L_54:
        /*002c*/ 	.word	0x00000000
        /*0030*/ 	.short	0x0000
        /*0032*/ 	.short	0x0000
        /*0034*/ 	.byte	0x00, 0xf5, 0x21, 0x00


	//----- nvinfo : EIATTR_SPARSE_MMA_MASK
	.align		4
.L_55:
        /*0038*/ 	.byte	0x03, 0x50
        /*003a*/ 	.short	0x0000


	//----- nvinfo : EIATTR_MAXREG_COUNT
	.align		4
        /*003c*/ 	.byte	0x03, 0x1b
        /*003e*/ 	.short	0x00ff


	//----- nvinfo : EIATTR_NUM_BARRIERS
	.align		4
        /*0040*/ 	.byte	0x02, 0x4c
        /*0042*/ 	.byte	0x01
	.zero		1


	//----- nvinfo : EIATTR_MERCURY_ISA_VERSION
	.align		4
        /*0044*/ 	.byte	0x03, 0x5f
        /*0046*/ 	.short	0x0101


	//----- nvinfo : EIATTR_VRC_CTA_INIT_COUNT
	.align		4
        /*0048*/ 	.byte	0x02, 0x4a
	.zero		1
	.zero		1


	//----- nvinfo : EIATTR_EXIT_INSTR_OFFSETS
	.align		4
        /*004c*/ 	.byte	0x04, 0x1c
        /*004e*/ 	.short	(.L_57 - .L_56)


	//   ....[0]....
.L_56:
        /*0050*/ 	.word	0x00000f50


	//----- nvinfo : EIATTR_CBANK_PARAM_SIZE
	.align		4
.L_57:
        /*0054*/ 	.byte	0x03, 0x19
        /*0056*/ 	.short	0x0010


	//----- nvinfo : EIATTR_PARAM_CBANK
	.align		4
        /*0058*/ 	.byte	0x04, 0x0a
        /*005a*/ 	.short	(.L_59 - .L_58)
	.align		4
.L_58:
        /*005c*/ 	.word	index@(.nv.constant0._Z6phase1Piii)
        /*0060*/ 	.short	0x0380
        /*0062*/ 	.short	0x0010


	//----- nvinfo : EIATTR_SW_WAR
	.align		4
.L_59:
        /*0064*/ 	.byte	0x04, 0x36
        /*0066*/ 	.short	(.L_61 - .L_60)
.L_60:
        /*0068*/ 	.word	0x00000008
.L_61:


//--------------------- .nv.callgraph             --------------------------
	.section	.nv.callgraph,"",@"SHT_CUDA_CALLGRAPH"
	.align	4
	.sectionentsize	8
	.align		4
        /*0000*/ 	.word	0x00000000
	.align		4
        /*0004*/ 	.word	0xffffffff
	.align		4
        /*0008*/ 	.word	0x00000000
	.align		4
        /*000c*/ 	.word	0xfffffffe
	.align		4
        /*0010*/ 	.word	0x00000000
	.align		4
        /*0014*/ 	.word	0xfffffffd
	.align		4
        /*0018*/ 	.word	0x00000000
	.align		4
        /*001c*/ 	.word	0xfffffffc


//--------------------- .text._Z6phase3Piii       --------------------------
	.section	.text._Z6phase3Piii,"ax",@progbits
	.align	128
        .global         _Z6phase3Piii
        .type           _Z6phase3Piii,@function
        .size           _Z6phase3Piii,(.L_x_6 - _Z6phase3Piii)
        .other          _Z6phase3Piii,@"STO_CUDA_ENTRY STV_DEFAULT"
_Z6phase3Piii:
.text._Z6phase3Piii:
[----:B------:R-:W-:Y:S01]  /*0000*/  LDC R1, c[0x0][0x37c] ;  /* 0x0000df00ff017b82 */ /* 0x000fe20000000800 */
[----:B------:R-:W0:Y:S07]  /*0010*/  S2R R3, SR_CTAID.Y ;  /* 0x0000000000037919 */ /* 0x000e2e0000002600 */
[----:B------:R-:W0:Y:S01]  /*0020*/  LDC R4, c[0x0][0x38c] ;  /* 0x0000e300ff047b82 */ /* 0x000e220000000800 */
[----:B------:R-:W1:Y:S01]  /*0030*/  S2R R9, SR_CTAID.X ;  /* 0x0000000000097919 */ /* 0x000e620000002500 */
[----:B0-----:R-:W-:-:S04]  /*0040*/  ISETP.NE.AND P0, PT, R3, R4, PT ;  /* 0x000000040300720c */ /* 0x001fc80003f05270 */
[----:B-1----:R-:W-:-:S13]  /*0050*/  ISETP.EQ.OR P0, PT, R9, R4, !P0 ;  /* 0x000000040900720c */ /* 0x002fda0004702670 */
[----:B------:R-:W-:Y:S05]  /*0060*/  @P0 EXIT ;  /* 0x000000000000094d */ /* 0x000fea0003800000 */
[----:B------:R-:W0:Y:S01]  /*0070*/  S2R R13, SR_TID.Y ;  /* 0x00000000000d7919 */ /* 0x000e220000002200 */
[----:B------:R-:W1:Y:S01]  /*0080*/  LDCU UR7, c[0x0][0x388] ;  /* 0x00007100ff0777ac */ /* 0x000e620008000800 */
[----:B------:R-:W2:Y:S01]  /*0090*/  LDC.64 R28, c[0x0][0x380] ;  /* 0x0000e000ff1c7b82 */ /* 0x000ea20000000a00 */
[----:B------:R-:W1:Y:S01]  /*00a0*/  S2R R12, SR_TID.X ;  /* 0x00000000000c7919 */ /* 0x000e620000002100 */
[----:B------:R-:W3:Y:S01]  /*00b0*/  LDCU.64 UR8, c[0x0][0x358] ;  /* 0x00006b00ff0877ac */ /* 0x000ee20008000a00 */
[--C-:B0-----:R-:W-:Y:S02]  /*00c0*/  IMAD R3, R3, 0x20, R13.reuse ;  /* 0x0000002003037824 */ /* 0x101fe400078e020d */
[----:B------:R-:W-:Y:S02]  /*00d0*/  IMAD R2, R4, 0x20, R13 ;  /* 0x0000002004027824 */ /* 0x000fe400078e020d */
[--C-:B-1----:R-:W-:Y:S02]  /*00e0*/  IMAD R0, R3, UR7, R12.reuse ;  /* 0x0000000703007c24 */ /* 0x102fe4000f8e020c */
[----:B------:R-:W-:-:S02]  /*00f0*/  IMAD R9, R9, 0x20, R12 ;  /* 0x0000002009097824 */ /* 0x000fc400078e020c */
[----:B------:R-:W-:Y:S02]  /*0100*/  IMAD R5, R4, 0x20, R0 ;  /* 0x0000002004057824 */ /* 0x000fe400078e0200 */
[----:B------:R-:W-:Y:S02]  /*0110*/  IMAD R7, R2, UR7, R9 ;  /* 0x0000000702077c24 */ /* 0x000fe4000f8e0209 */
[----:B--2---:R-:W-:-:S04]  /*0120*/  IMAD.WIDE R4, R5, 0x4, R28 ;  /* 0x0000000405047825 */ /* 0x004fc800078e021c */
[----:B------:R-:W-:Y:S01]  /*0130*/  IMAD.WIDE R6, R7, 0x4, R28 ;  /* 0x0000000407067825 */ /* 0x000fe200078e021c */
[----:B---3--:R-:W2:Y:S04]  /*0140*/  LDG.E R8, desc[UR8][R4.64] ;  /* 0x0000000804087981 */ /* 0x008ea8000c1e1900 */
[----:B------:R-:W3:Y:S01]  /*0150*/  LDG.E R10, desc[UR8][R6.64] ;  /* 0x00000008060a7981 */ /* 0x000ee2000c1e1900 */
[----:B------:R-:W0:Y:S01]  /*0160*/  S2UR UR6, SR_CgaCtaId ;  /* 0x00000000000679c3 */ /* 0x000e220000008800 */
[----:B------:R-:W-:Y:S01]  /*0170*/  UMOV UR4, 0x400 ;  /* 0x0000040000047882 */ /* 0x000fe20000000000 */
[----:B------:R-:W-:Y:S01]  /*0180*/  IMAD R11, R3, UR7, R9 ;  /* 0x00000007030b7c24 */ /* 0x000fe2000f8e0209 */
[----:B------:R-:W-:-:S03]  /*0190*/  UIADD3 UR5, UPT, UPT, UR4, 0x1000, URZ ;  /* 0x0000100004057890 */ /* 0x000fc6000fffe0ff */
[----:B------:R-:W-:Y:S01]  /*01a0*/  IMAD.WIDE R28, R11, 0x4, R28 ;  /* 0x000000040b1c7825 */ /* 0x000fe200078e021c */
[----:B0-----:R-:W-:Y:S02]  /*01b0*/  ULEA UR5, UR6, UR5, 0x18 ;  /* 0x0000000506057291 */ /* 0x001fe4000f8ec0ff */
[----:B------:R-:W-:-:S04]  /*01c0*/  ULEA UR4, UR6, UR4, 0x18 ;  /* 0x0000000406047291 */ /* 0x000fc8000f8ec0ff */
[----:B------:R-:W-:Y:S02]  /*01d0*/  LEA R2, R13, UR5, 0x7 ;  /* 0x000000050d027c11 */ /* 0x000fe4000f8e38ff */
[----:B------:R-:W-:-:S03]  /*01e0*/  LEA R0, R12, UR4, 0x2 ;  /* 0x000000040c007c11 */ /* 0x000fc6000f8e10ff */
[----:B------:R-:W-:Y:S02]  /*01f0*/  IMAD R3, R12, 0x4, R2 ;  /* 0x000000040c037824 */ /* 0x000fe400078e0202 */
[----:B------:R-:W-:-:S03]  /*0200*/  IMAD R9, R13, 0x80, R0 ;  /* 0x000000800d097824 */ /* 0x000fc600078e0200 */
[----:B--2---:R-:W-:Y:S04]  /*0210*/  STS [R3], R8 ;  /* 0x0000000803007388 */ /* 0x004fe80000000800 */
[----:B---3--:R-:W-:Y:S01]  /*0220*/  STS [R9], R10 ;  /* 0x0000000a09007388 */ /* 0x008fe20000000800 */
[----:B------:R-:W-:Y:S06]  /*0230*/  BAR.SYNC.DEFER_BLOCKING 0x0 ;  /* 0x0000000000007b1d */ /* 0x000fec0000010000 */
[----:B------:R-:W2:Y:S04]  /*0240*/  LDG.E R11, desc[UR8][R28.64] ;  /* 0x000000081c0b7981 */ /* 0x000ea8000c1e1900 */
[----:B------:R-:W-:Y:S04]  /*0250*/  LDS R18, [R0] ;  /* 0x0000000000127984 */ /* 0x000fe80000000800 */
[----:B------:R-:W2:Y:S04]  /*0260*/  LDS.128 R4, [R2] ;  /* 0x0000000002047984 */ /* 0x000ea80000000c00 */
[----:B------:R-:W0:Y:S04]  /*0270*/  LDS R19, [R0+0x80] ;  /* 0x0000800000137984 */ /* 0x000e280000000800 */
[----:B------:R-:W1:Y:S04]  /*0280*/  LDS R17, [R0+0x100] ;  /* 0x0001000000117984 */ /* 0x000e680000000800 */
[----:B------:R-:W3:Y:S04]  /*0290*/  LDS R16, [R0+0x180] ;  /* 0x0001800000107984 */ /* 0x000ee80000000800 */
[----:B------:R-:W-:Y:S04]  /*02a0*/  LDS R27, [R0+0x200] ;  /* 0x00020000001b7984 */ /* 0x000fe80000000800 */
[----:B------:R-:W4:Y:S04]  /*02b0*/  LDS.128 R12, [R2+0x10] ;  /* 0x00001000020c7984 */ /* 0x000f280000000c00 */
[----:B------:R-:W5:Y:S04]  /*02c0*/  LDS R22, [R0+0x280] ;  /* 0x0002800000167984 */ /* 0x000f680000000800 */
[----:B------:R-:W5:Y:S04]  /*02d0*/  LDS R25, [R0+0x300] ;  /* 0x0003000000197984 */ /* 0x000f680000000800 */
[----:B------:R-:W5:Y:S04]  /*02e0*/  LDS R24, [R0+0x380] ;  /* 0x0003800000187984 */ /* 0x000f680000000800 */
[----:B------:R-:W-:Y:S04]  /*02f0*/  LDS R3, [R0+0x400] ;  /* 0x0004000000037984 */ /* 0x000fe80000000800 */
[----:B------:R-:W-:Y:S04]  /*0300*/  LDS R21, [R0+0x500] ;  /* 0x0005000000157984 */ /* 0x000fe80000000800 */
[----:B------:R-:W-:Y:S04]  /*0310*/  LDS R20, [R0+0x580] ;  /* 0x0005800000147984 */ /* 0x000fe80000000800 */
[----:B------:R-:W-:Y:S04]  /*0320*/  LDS R23, [R0+0x600] ;  /* 0x0006000000177984 */ /* 0x000fe80000000800 */
[----:B------:R-:W-:Y:S01]  /*0330*/  LDS R26, [R0+0x980] ;  /* 0x00098000001a7984 */ /* 0x000fe20000000800 */
[----:B--2---:R-:W-:-:S03]  /*0340*/  VIADDMNMX R18, R18, R4, R11, PT ;  /* 0x0000000412127246 */ /* 0x004fc6000380010b */
[----:B------:R-:W2:Y:S01]  /*0350*/  LDS.128 R8, [R2+0x20] ;  /* 0x0000200002087984 */ /* 0x000ea20000000c00 */
[----:B0-----:R-:W-:-:S03]  /*0360*/  VIADDMNMX R5, R19, R5, R18, PT ;  /* 0x0000000513057246 */ /* 0x001fc60003800112 */
[----:B------:R-:W0:Y:S01]  /*0370*/  LDS R4, [R0+0x480] ;  /* 0x0004800000047984 */ /* 0x000e220000000800 */
[----:B-1----:R-:W-:-:S03]  /*0380*/  VIADDMNMX R5, R17, R6, R5, PT ;  /* 0x0000000611057246 */ /* 0x002fc60003800105 */
[----:B------:R-:W-:Y:S01]  /*0390*/  LDS R6, [R0+0x680] ;  /* 0x0006800000067984 */ /* 0x000fe20000000800 */
[----:B---3--:R-:W-:-:S03]  /*03a0*/  VIADDMNMX R5, R16, R7, R5, PT ;  /* 0x0000000710057246 */ /* 0x008fc60003800105 */
[----:B------:R-:W1:Y:S01]  /*03b0*/  LDS.128 R16, [R2+0x30] ;  /* 0x0000300002107984 */ /* 0x000e620000000c00 */
[----:B----4-:R-:W-:-:S03]  /*03c0*/  VIADDMNMX R5, R27, R12, R5, PT ;  /* 0x0000000c1b057246 */ /* 0x010fc60003800105 */
[----:B------:R-:W-:Y:S01]  /*03d0*/  LDS R7, [R0+0x800] ;  /* 0x0008000000077984 */ /* 0x000fe20000000800 */
[----:B-----5:R-:W-:-:S03]  /*03e0*/  VIADDMNMX R13, R22, R13, R5, PT ;  /* 0x0000000d160d7246 */ /* 0x020fc60003800105 */
[----:B------:R-:W3:Y:S01]  /*03f0*/  LDS R5, [R0+0x700] ;  /* 0x0007000000057984 */ /* 0x000ee20000000800 */
[----:B------:R-:W-:-:S03]  /*0400*/  VIADDMNMX R13, R25, R14, R13, PT ;  /* 0x0000000e190d7246 */ /* 0x000fc6000380010d */
[----:B------:R-:W4:Y:S01]  /*0410*/  LDS R22, [R0+0x780] ;  /* 0x0007800000167984 */ /* 0x000f220000000800 */
[----:B------:R-:W-:-:S03]  /*0420*/  VIADDMNMX R24, R24, R15, R13, PT ;  /* 0x0000000f18187246 */ /* 0x000fc6000380010d */
[----:B------:R-:W5:Y:S01]  /*0430*/  LDS.128 R12, [R2+0x40] ;  /* 0x00004000020c7984 */ /* 0x000f620000000c00 */
[----:B--2---:R-:W-:-:S03]  /*0440*/  VIADDMNMX R3, R3, R8, R24, PT ;  /* 0x0000000803037246 */ /* 0x004fc60003800118 */
[----:B------:R-:W2:Y:S01]  /*0450*/  LDS R24, [R0+0x880] ;  /* 0x0008800000187984 */ /* 0x000ea20000000800 */
[----:B0-----:R-:W-:-:S03]  /*0460*/  VIADDMNMX R4, R4, R9, R3, PT ;  /* 0x0000000904047246 */ /* 0x001fc60003800103 */
[----:B------:R-:W0:Y:S01]  /*0470*/  LDS R3, [R0+0x900] ;  /* 0x0009000000037984 */ /* 0x000e220000000800 */
[----:B------:R-:W-:-:S03]  /*0480*/  VIADDMNMX R4, R21, R10, R4, PT ;  /* 0x0000000a15047246 */ /* 0x000fc60003800104 */
[----:B------:R-:W-:Y:S01]  /*0490*/  LDS R21, [R0+0xa00] ;  /* 0x000a000000157984 */ /* 0x000fe20000000800 */
[----:B------:R-:W-:-:S03]  /*04a0*/  VIADDMNMX R4, R20, R11, R4, PT ;  /* 0x0000000b14047246 */ /* 0x000fc60003800104 */
[----:B------:R-:W0:Y:S01]  /*04b0*/  LDS.128 R8, [R2+0x50] ;  /* 0x0000500002087984 */ /* 0x000e220000000c00 */
[----:B-1----:R-:W-:-:S03]  /*04c0*/  VIADDMNMX R4, R23, R16, R4, PT ;  /* 0x0000001017047246 */ /* 0x002fc60003800104 */
[----:B------:R-:W1:Y:S01]  /*04d0*/  LDS R16, [R0+0xa80] ;  /* 0x000a800000107984 */ /* 0x000e620000000800 */
[----:B------:R-:W-:-:S03]  /*04e0*/  VIADDMNMX R4, R6, R17, R4, PT ;  /* 0x0000001106047246 */ /* 0x000fc60003800104 */
[----:B------:R-:W1:Y:S01]  /*04f0*/  LDS R17, [R0+0xb00] ;  /* 0x000b000000117984 */ /* 0x000e620000000800 */
[----:B---3--:R-:W-:-:S03]  /*0500*/  VIADDMNMX R4, R5, R18, R4, PT ;  /* 0x0000001205047246 */ /* 0x008fc60003800104 */
[----:B------:R-:W3:Y:S01]  /*0510*/  LDS R18, [R0+0xb80] ;  /* 0x000b800000127984 */ /* 0x000ee20000000800 */
[----:B----4-:R-:W-:-:S03]  /*0520*/  VIADDMNMX R4, R22, R19, R4, PT ;  /* 0x0000001316047246 */ /* 0x010fc60003800104 */
[----:B------:R-:W-:Y:S01]  /*0530*/  LDS R19, [R0+0xc00] ;  /* 0x000c000000137984 */ /* 0x000fe20000000800 */
[----:B-----5:R-:W-:-:S03]  /*0540*/  VIADDMNMX R12, R7, R12, R4, PT ;  /* 0x0000000c070c7246 */ /* 0x020fc60003800104 */
[----:B------:R-:W4:Y:S04]  /*0550*/  LDS.128 R4, [R2+0x60] ;  /* 0x0000600002047984 */ /* 0x000f280000000c00 */
[----:B------:R-:W5:Y:S01]  /*0560*/  LDS R20, [R0+0xc80] ;  /* 0x000c800000147984 */ /* 0x000f620000000800 */
[----:B--2---:R-:W-:-:S03]  /*0570*/  VIADDMNMX R12, R24, R13, R12, PT ;  /* 0x0000000d180c7246 */ /* 0x004fc6000380010c */
[----:B------:R-:W2:Y:S01]  /*0580*/  LDS R23, [R0+0xd00] ;  /* 0x000d000000177984 */ /* 0x000ea20000000800 */
[----:B0-----:R-:W-:-:S03]  /*0590*/  VIADDMNMX R3, R3, R14, R12, PT ;  /* 0x0000000e03037246 */ /* 0x001fc6000380010c */
[----:B------:R-:W0:Y:S01]  /*05a0*/  LDS R22, [R0+0xd80] ;  /* 0x000d800000167984 */ /* 0x000e220000000800 */
[----:B------:R-:W-:-:S03]  /*05b0*/  VIADDMNMX R26, R26, R15, R3, PT ;  /* 0x0000000f1a1a7246 */ /* 0x000fc60003800103 */
[----:B------:R-:W-:Y:S01]  /*05c0*/  LDS R24, [R0+0xe80] ;  /* 0x000e800000187984 */ /* 0x000fe20000000800 */
[----:B------:R-:W-:-:S03]  /*05d0*/  VIADDMNMX R8, R21, R8, R26, PT ;  /* 0x0000000815087246 */ /* 0x000fc6000380011a */
[----:B------:R-:W-:Y:S01]  /*05e0*/  LDS R3, [R0+0xe00] ;  /* 0x000e000000037984 */ /* 0x000fe20000000800 */
[----:B-1----:R-:W-:-:S03]  /*05f0*/  VIADDMNMX R9, R16, R9, R8, PT ;  /* 0x0000000910097246 */ /* 0x002fc60003800108 */
[----:B------:R-:W1:Y:S01]  /*0600*/  LDS.128 R12, [R2+0x70] ;  /* 0x00007000020c7984 */ /* 0x000e620000000c00 */
[----:B------:R-:W-:-:S03]  /*0610*/  VIADDMNMX R9, R17, R10, R9, PT ;  /* 0x0000000a11097246 */ /* 0x000fc60003800109 */
[----:B------:R-:W1:Y:S01]  /*0620*/  LDS R21, [R0+0xf00] ;  /* 0x000f000000157984 */ /* 0x000e620000000800 */
[----:B---3--:R-:W-:-:S03]  /*0630*/  VIADDMNMX R9, R18, R11, R9, PT ;  /* 0x0000000b12097246 */ /* 0x008fc60003800109 */
[----:B------:R-:W3:Y:S01]  /*0640*/  LDS R8, [R0+0xf80] ;  /* 0x000f800000087984 */ /* 0x000ee20000000800 */
[----:B----4-:R-:W-:-:S04]  /*0650*/  VIADDMNMX R4, R19, R4, R9, PT ;  /* 0x0000000413047246 */ /* 0x010fc80003800109 */
[----:B-----5:R-:W-:-:S04]  /*0660*/  VIADDMNMX R4, R20, R5, R4, PT ;  /* 0x0000000514047246 */ /* 0x020fc80003800104 */
[----:B--2---:R-:W-:-:S04]  /*0670*/  VIADDMNMX R4, R23, R6, R4, PT ;  /* 0x0000000617047246 */ /* 0x004fc80003800104 */
[----:B0-----:R-:W-:-:S04]  /*0680*/  VIADDMNMX R4, R22, R7, R4, PT ;  /* 0x0000000716047246 */ /* 0x001fc80003800104 */
[----:B-1----:R-:W-:-:S04]  /*0690*/  VIADDMNMX R3, R3, R12, R4, PT ;  /* 0x0000000c03037246 */ /* 0x002fc80003800104 */
[----:B------:R-:W-:-:S04]  /*06a0*/  VIADDMNMX R3, R24, R13, R3, PT ;  /* 0x0000000d18037246 */ /* 0x000fc80003800103 */
[----:B------:R-:W-:-:S04]  /*06b0*/  VIADDMNMX R3, R21, R14, R3, PT ;  /* 0x0000000e15037246 */ /* 0x000fc80003800103 */
[----:B---3--:R-:W-:-:S05]  /*06c0*/  VIADDMNMX R3, R8, R15, R3, PT ;  /* 0x0000000f08037246 */ /* 0x008fca0003800103 */
[----:B------:R-:W-:Y:S01]  /*06d0*/  STG.E desc[UR8][R28.64], R3 ;  /* 0x000000031c007986 */ /* 0x000fe2000c101908 */
[----:B------:R-:W-:Y:S05]  /*06e0*/  EXIT ;  /* 0x000000000000794d */ /* 0x000fea0003800000 */
.L_x_0:
[----:B------:R-:W-:-:S00]  /*06f0*/  BRA `(.L_x_0) ;  /* 0xfffffffc00fc7947 */ /* 0x000fc0000383ffff */
[----:B------:R-:W-:-:S00]  /*0700*/  NOP ;  /* 0x0000000000007918 */ /* 0x000fc00000000000 */
[----:B------:R-:W-:-:S00]  /*0710*/  NOP ;  /* 0x0000000000007918 */ /* 0x000fc00000000000 */
[----:B------:R-:W-:-:S00]  /*0720*/  NOP ;  /* 0x0000000000007918 */ /* 0x000fc00000000000 */
[----:B------:R-:W-:-:S00]  /*0730*/  NOP ;  /* 0x0000000000007918 */ /* 0x000fc00000000000 */
[----:B------:R-:W-:-:S00]  /*0740*/  NOP ;  /* 0x0000000000007918 */ /* 0x000fc00000000000 */
[----:B------:R-:W-:-:S00]  /*0750*/  NOP ;  /* 0x0000000000007918 */ /* 0x000fc00000000000 */
[----:B------:R-:W-:-:S00]  /*0760*/  NOP ;  /* 0x0000000000007918 */ /* 0x000fc00000000000 */
[----:B------:R-:W-:-:S00]  /*0770*/  NOP ;  /* 0x0000000000007918 */ /* 0x000fc00000000000 */
.L_x_6:


//--------------------- .text._Z6phase2Piii       --------------------------
	.section	.text._Z6phase2Piii,"ax",@progbits
	.align	128
        .global         _Z6phase2Piii
        .type           _Z6phase2Piii,@function
        .size           _Z6phase2Piii,(.L_x_7 - _Z6phase2Piii)
        .other          _Z6phase2Piii,@"STO_CUDA_ENTRY STV_DEFAULT"
_Z6phase2Piii:
.text._Z6phase2Piii:
[----:B------:R-:W-:Y:S01]  /*0000*/  LDC R1, c[0x0][0x37c] ;  /* 0x0000df00ff017b82 */ /* 0x000fe20000000800 */
[----:B------:R-:W0:Y:S07]  /*0010*/  S2R R0, SR_CTAID.X ;  /* 0x0000000000007919 */ /* 0x000e2e0000002500 */
[----:B------:R-:W0:Y:S02]  /*0020*/  LDC R7, c[0x0][0x38c] ;  /* 0x0000e300ff077b82 */ /* 0x000e240000000800 */
[----:B0-----:R-:W-:-:S13]  /*0030*/  ISETP.NE.AND P0, PT, R0, R7, PT ;  /* 0x000000070000720c */ /* 0x001fda0003f05270 */
[----:B------:R-:W-:Y:S05]  /*0040*/  @!P0 EXIT ;  /* 0x000000000000894d */ /* 0x000fea0003800000 */
[----:B------:R-:W0:Y:S01]  /*0050*/  S2R R4, SR_CTAID.Y ;  /* 0x0000000000047919 */ /* 0x000e220000002600 */
[----:B------:R-:W1:Y:S01]  /*0060*/  LDC.64 R2, c[0x0][0x380] ;  /* 0x0000e000ff027b82 */ /* 0x000e620000000a00 */
[----:B------:R-:W2:Y:S01]  /*0070*/  LDCU UR4, c[0x0][0x388] ;  /* 0x00007100ff0477ac */ /* 0x000ea20008000800 */
[----:B------:R-:W3:Y:S01]  /*0080*/  S2R R15, SR_TID.Y ;  /* 0x00000000000f7919 */ /* 0x000ee20000002200 */
[----:B------:R-:W4:Y:S01]  /*0090*/  LDCU.64 UR8, c[0x0][0x358] ;  /* 0x00006b00ff0877ac */ /* 0x000f220008000a00 */
[----:B------:R-:W5:Y:S01]  /*00a0*/  S2R R13, SR_TID.X ;  /* 0x00000000000d7919 */ /* 0x000f620000002100 */
[----:B0-----:R-:W-:-:S04]  /*00b0*/  ISETP.NE.AND P0, PT, R4, RZ, PT ;  /* 0x000000ff0400720c */ /* 0x001fc80003f05270 */
[CC--:B------:R-:W-:Y:S01]  /*00c0*/  SEL R4, R0.reuse, R7.reuse, P0 ;  /* 0x0000000700047207 */ /* 0x0c0fe20000000000 */
[C---:B---3--:R-:W-:Y:S01]  /*00d0*/  IMAD R5, R7.reuse, 0x20, R15 ;  /* 0x0000002007057824 */ /* 0x048fe200078e020f */
[----:B------:R-:W-:Y:S01]  /*00e0*/  SEL R0, R0, R7, !P0 ;  /* 0x0000000700007207 */ /* 0x000fe20004000000 */
[----:B-----5:R-:W-:Y:S02]  /*00f0*/  IMAD R6, R7, 0x20, R13 ;  /* 0x0000002007067824 */ /* 0x020fe400078e020d */
[----:B------:R-:W-:Y:S02]  /*0100*/  IMAD R4, R4, 0x20, R15 ;  /* 0x0000002004047824 */ /* 0x000fe400078e020f */
[----:B------:R-:W-:Y:S02]  /*0110*/  IMAD R7, R0, 0x20, R13 ;  /* 0x0000002000077824 */ /* 0x000fe400078e020d */
[----:B--2---:R-:W-:Y:S02]  /*0120*/  IMAD R5, R5, UR4, R6 ;  /* 0x0000000405057c24 */ /* 0x004fe4000f8e0206 */
[----:B------:R-:W-:-:S02]  /*0130*/  IMAD R9, R4, UR4, R7 ;  /* 0x0000000404097c24 */ /* 0x000fc4000f8e0207 */
[----:B-1----:R-:W-:-:S04]  /*0140*/  IMAD.WIDE R6, R5, 0x4, R2 ;  /* 0x0000000405067825 */ /* 0x002fc800078e0202 */
[----:B------:R-:W-:Y:S02]  /*0150*/  IMAD.WIDE R2, R9, 0x4, R2 ;  /* 0x0000000409027825 */ /* 0x000fe400078e0202 */
[----:B----4-:R-:W2:Y:S04]  /*0160*/  LDG.E R6, desc[UR8][R6.64] ;  /* 0x0000000806067981 */ /* 0x010ea8000c1e1900 */
[----:B------:R-:W3:Y:S01]  /*0170*/  LDG.E R11, desc[UR8][R2.64] ;  /* 0x00000008020b7981 */ /* 0x000ee2000c1e1900 */
[----:B------:R-:W0:Y:S01]  /*0180*/  S2UR UR6, SR_CgaCtaId ;  /* 0x00000000000679c3 */ /* 0x000e220000008800 */
[----:B------:R-:W-:Y:S01]  /*0190*/  UMOV UR4, 0x400 ;  /* 0x0000040000047882 */ /* 0x000fe20000000000 */
[----:B------:R-:W-:Y:S01]  /*01a0*/  BSSY.RECONVERGENT B0, `(.L_x_1) ;  /* 0x0000190000007945 */ /* 0x000fe20003800200 */
[----:B------:R-:W-:-:S02]  /*01b0*/  UIADD3 UR5, UPT, UPT, UR4, 0x1000, URZ ;  /* 0x0000100004057890 */ /* 0x000fc4000fffe0ff */
[----:B0-----:R-:W-:Y:S02]  /*01c0*/  ULEA UR4, UR6, UR4, 0x18 ;  /* 0x0000000406047291 */ /* 0x001fe4000f8ec0ff */
[----:B------:R-:W-:-:S04]  /*01d0*/  ULEA UR5, UR6, UR5, 0x18 ;  /* 0x0000000506057291 */ /* 0x000fc8000f8ec0ff */
[C---:B------:R-:W-:Y:S02]  /*01e0*/  LEA R5, R15.reuse, UR4, 0x7 ;  /* 0x000000040f057c11 */ /* 0x040fe4000f8e38ff */
[----:B------:R-:W-:Y:S02]  /*01f0*/  LEA R4, R15, UR5, 0x7 ;  /* 0x000000050f047c11 */ /* 0x000fe4000f8e38ff */
[----:B------:R-:W-:-:S03]  /*0200*/  LEA R9, R13, R5, 0x2 ;  /* 0x000000050d097211 */ /* 0x000fc600078e10ff */
[----:B------:R-:W-:Y:S02]  /*0210*/  IMAD R0, R13, 0x4, R4 ;  /* 0x000000040d007824 */ /* 0x000fe400078e0204 */
[----:B--2---:R0:W-:Y:S04]  /*0220*/  STS [R9], R6 ;  /* 0x0000000609007388 */ /* 0x0041e80000000800 */
[----:B---3--:R0:W-:Y:S01]  /*0230*/  STS [R0], R11 ;  /* 0x0000000b00007388 */ /* 0x0081e20000000800 */
[----:B------:R-:W-:Y:S06]  /*0240*/  BAR.SYNC.DEFER_BLOCKING 0x0 ;  /* 0x0000000000007b1d */ /* 0x000fec0000010000 */
[----:B------:R-:W-:Y:S05]  /*0250*/  @!P0 BRA `(.L_x_2) ;  /* 0x0000000c000c8947 */ /* 0x000fea0003800000 */
[----:B0-----:R-:W-:Y:S01]  /*0260*/  LEA R6, R13, UR4, 0x2 ;  /* 0x000000040d067c11 */ /* 0x001fe2000f8e10ff */
[----:B------:R-:W-:Y:S04]  /*0270*/  LDS R7, [R4] ;  /* 0x0000000004077984 */ /* 0x000fe80000000800 */
[----:B------:R-:W0:Y:S04]  /*0280*/  LDS R8, [R6] ;  /* 0x0000000006087984 */ /* 0x000e280000000800 */
[----:B------:R-:W1:Y:S01]  /*0290*/  LDS R5, [R0] ;  /* 0x0000000000057984 */ /* 0x000e620000000800 */
[----:B0-----:R-:W-:-:S05]  /*02a0*/  IMAD.IADD R7, R7, 0x1, R8 ;  /* 0x0000000107077824 */ /* 0x001fca00078e0208 */
[----:B-1----:R-:W-:-:S13]  /*02b0*/  ISETP.GE.AND P0, PT, R7, R5, PT ;  /* 0x000000050700720c */ /* 0x002fda0003f06270 */
[----:B------:R-:W-:Y:S01]  /*02c0*/  @!P0 STS [R0], R7 ;  /* 0x0000000700008388 */ /* 0x000fe20000000800 */
[----:B------:R-:W-:-:S03]  /*02d0*/  @!P0 IMAD.MOV.U32 R5, RZ, RZ, R7 ;  /* 0x000000ffff058224 */ /* 0x000fc600078e0007 */
[----:B------:R-:W-:Y:S04]  /*02e0*/  LDS R8, [R4+0x4] ;  /* 0x0000040004087984 */ /* 0x000fe80000000800 */
[----:B------:R-:W0:Y:S02]  /*02f0*/  LDS R9, [R6+0x80] ;  /* 0x0000800006097984 */ /* 0x000e240000000800 */
[----:B0-----:R-:W-:-:S04]  /*0300*/  IADD3 R8, PT, PT, R8, R9, RZ ;  /* 0x0000000908087210 */ /* 0x001fc80007ffe0ff */
[----:B------:R-:W-:-:S13]  /*0310*/  ISETP.GE.AND P0, PT, R8, R5, PT ;  /* 0x000000050800720c */ /* 0x000fda0003f06270 */
[----:B------:R-:W-:Y:S01]  /*0320*/  @!P0 STS [R0], R8 ;  /* 0x0000000800008388 */ /* 0x000fe20000000800 */
[----:B------:R-:W-:-:S03]  /*0330*/  @!P0 IMAD.MOV.U32 R5, RZ, RZ, R8 ;  /* 0x000000ffff058224 */ /* 0x000fc600078e0008 */
[----:B------:R-:W-:Y:S04]  /*0340*/  LDS R9, [R4+0x8] ;  /* 0x0000080004097984 */ /* 0x000fe80000000800 */
[----:B------:R-:W0:Y:S02]  /*0350*/  LDS R10, [R6+0x100] ;  /* 0x00010000060a7984 */ /* 0x000e240000000800 */
[----:B0-----:R-:W-:-:S05]  /*0360*/  IMAD.IADD R9, R9, 0x1, R10 ;  /* 0x0000000109097824 */ /* 0x001fca00078e020a */
[----:B------:R-:W-:-:S13]  /*0370*/  ISETP.GE.AND P0, PT, R9, R5, PT ;  /* 0x000000050900720c */ /* 0x000fda0003f06270 */
        /* <DEDUP_REMOVED lines=174> */
[----:B------:R-:W-:Y:S05]  /*0e60*/  @P0 BRA `(.L_x_3) ;  /* 0x0000000c000c0947 */ /* 0x000fea0003800000 */
[----:B------:R0:W-:Y:S01]  /*0e70*/  STS [R0], R8 ;  /* 0x0000000800007388 */ /* 0x0001e20000000800 */
[----:B------:R-:W-:Y:S05]  /*0e80*/  BRA `(.L_x_3) ;  /* 0x0000000c00047947 */ /* 0x000fea0003800000 */
.L_x_2:
        /* <DEDUP_REMOVED lines=10> */
[----:B0-----:R-:W-:-:S05]  /*0f30*/  IMAD.IADD R9, R8, 0x1, R9 ;  /* 0x0000000108097824 */ /* 0x001fca00078e0209 */
[----:B------:R-:W-:-:S13]  /*0f40*/  ISETP.GE.AND P0, PT, R9, R4, PT ;  /* 0x000000040900720c */ /* 0x000fda0003f06270 */
[----:B------:R-:W-:Y:S01]  /*0f50*/  @!P0 STS [R0], R9 ;  /* 0x0000000900008388 */ /* 0x000fe20000000800 */
[----:B------:R-:W-:-:S03]  /*0f60*/  @!P0 MOV R4, R9 ;  /* 0x0000000900048202 */ /* 0x000fc60000000f00 */
        /* <DEDUP_REMOVED lines=178> */
[----:B------:R1:W-:Y:S02]  /*1a90*/  @!P0 STS [R0], R9 ;  /* 0x0000000900008388 */ /* 0x0003e40000000800 */
.L_x_3:
[----:B------:R-:W-:Y:S05]  /*1aa0*/  BSYNC.RECONVERGENT B0 ;  /* 0x0000000000007941 */ /* 0x000fea0003800200 */
.L_x_1:
[----:B------:R-:W-:Y:S06]  /*1ab0*/  BAR.SYNC.DEFER_BLOCKING 0x0 ;  /* 0x0000000000007b1d */ /* 0x000fec0000010000 */
[----:B------:R-:W2:Y:S04]  /*1ac0*/  LDS R5, [R0] ;  /* 0x0000000000057984 */ /* 0x000ea80000000800 */
[----:B--2---:R-:W-:Y:S01]  /*1ad0*/  STG.E desc[UR8][R2.64], R5 ;  /* 0x0000000502007986 */ /* 0x004fe2000c101908 */
[----:B------:R-:W-:Y:S05]  /*1ae0*/  EXIT ;  /* 0x000000000000794d */ /* 0x000fea0003800000 */
.L_x_4:
        /* <DEDUP_REMOVED lines=9> */
.L_x_7:


//--------------------- .text._Z6phase1Piii       --------------------------
	.section	.text._Z6phase1Piii,"ax",@progbits
	.align	128
        .global         _Z6phase1Piii
        .type           _Z6phase1Piii,@function
        .size           _Z6phase1Piii,(.L_x_8 - _Z6phase1Piii)
        .other          _Z6phase1Piii,@"STO_CUDA_ENTRY STV_DEFAULT"
_Z6phase1Piii:
.text._Z6phase1Piii:
[----:B------:R-:W-:Y:S01]  /*0000*/  LDC R1, c[0x0][0x37c] ;  /* 0x0000df00ff017b82 */ /* 0x000fe20000000800 */
[----:B------:R-:W0:Y:S07]  /*0010*/  S2R R4, SR_TID.X ;  /* 0x0000000000047919 */ /* 0x000e2e0000002100 */
[----:B------:R-:W0:Y:S01]  /*0020*/  LDC.64 R8, c[0x0][0x388] ;  /* 0x0000e200ff087b82 */ /* 0x000e220000000a00 */
[----:B------:R-:W1:Y:S01]  /*0030*/  LDCU.64 UR6, c[0x0][0x358] ;  /* 0x00006b00ff0677ac */ /* 0x000e620008000a00 */
[----:B------:R-:W2:Y:S06]  /*0040*/  S2R R6, SR_TID.Y ;  /* 0x0000000000067919 */ /* 0x000eac0000002200 */
[----:B------:R-:W3:Y:S01]  /*0050*/  LDC.64 R2, c[0x0][0x380] ;  /* 0x0000e000ff027b82 */ /* 0x000ee20000000a00 */
[----:B0-----:R-:W-:-:S02]  /*0060*/  IMAD R5, R9, 0x20, R4 ;  /* 0x0000002009057824 */ /* 0x001fc400078e0204 */
[----:B--2---:R-:W-:-:S04]  /*0070*/  IMAD R0, R9, 0x20, R6 ;  /* 0x0000002009007824 */ /* 0x004fc800078e0206 */
[----:B------:R-:W-:-:S04]  /*0080*/  IMAD R5, R0, R8, R5 ;  /* 0x0000000800057224 */ /* 0x000fc800078e0205 */
[----:B---3--:R-:W-:-:S05]  /*0090*/  IMAD.WIDE R2, R5, 0x4, R2 ;  /* 0x0000000405027825 */ /* 0x008fca00078e0202 */
[----:B-1----:R-:W2:Y:S01]  /*00a0*/  LDG.E R7, desc[UR6][R2.64] ;  /* 0x0000000602077981 */ /* 0x002ea2000c1e1900 */
[----:B------:R-:W0:Y:S01]  /*00b0*/  S2UR UR5, SR_CgaCtaId ;  /* 0x00000000000579c3 */ /* 0x000e220000008800 */
[----:B------:R-:W-:Y:S02]  /*00c0*/  UMOV UR4, 0x400 ;  /* 0x0000040000047882 */ /* 0x000fe40000000000 */
[----:B0-----:R-:W-:-:S06]  /*00d0*/  ULEA UR4, UR5, UR4, 0x18 ;  /* 0x0000000405047291 */ /* 0x001fcc000f8ec0ff */
[----:B------:R-:W-:-:S05]  /*00e0*/  LEA R5, R6, UR4, 0x7 ;  /* 0x0000000406057c11 */ /* 0x000fca000f8e38ff */
[C---:B------:R-:W-:Y:S01]  /*00f0*/  IMAD R0, R4.reuse, 0x4, R5 ;  /* 0x0000000404007824 */ /* 0x040fe200078e0205 */
[----:B------:R-:W-:-:S04]  /*0100*/  LEA R4, R4, UR4, 0x2 ;  /* 0x0000000404047c11 */ /* 0x000fc8000f8e10ff */
[----:B--2---:R-:W-:Y:S01]  /*0110*/  STS [R0], R7 ;  /* 0x0000000700007388 */ /* 0x004fe20000000800 */
[----:B------:R-:W-:Y:S06]  /*0120*/  BAR.SYNC.DEFER_BLOCKING 0x0 ;  /* 0x0000000000007b1d */ /* 0x000fec0000010000 */
[----:B------:R-:W-:Y:S04]  /*0130*/  LDS R6, [R5] ;  /* 0x0000000005067984 */ /* 0x000fe80000000800 */
[----:B------:R-:W0:Y:S04]  /*0140*/  LDS R9, [R4] ;  /* 0x0000000004097984 */ /* 0x000e280000000800 */
[----:B------:R-:W1:Y:S01]  /*0150*/  LDS R8, [R0] ;  /* 0x0000000000087984 */ /* 0x000e620000000800 */
[----:B0-----:R-:W-:-:S05]  /*0160*/  IMAD.IADD R9, R6, 0x1, R9 ;  /* 0x0000000106097824 */ /* 0x001fca00078e0209 */
[----:B-1----:R-:W-:-:S13]  /*0170*/  ISETP.GE.AND P0, PT, R9, R8, PT ;  /* 0x000000080900720c */ /* 0x002fda0003f06270 */
[----:B------:R-:W-:Y:S01]  /*0180*/  @!P0 STS [R0], R9 ;  /* 0x0000000900008388 */ /* 0x000fe20000000800 */
[----:B------:R-:W-:Y:S06]  /*0190*/  BAR.SYNC.DEFER_BLOCKING 0x0 ;  /* 0x0000000000007b1d */ /* 0x000fec0000010000 */
[----:B------:R-:W-:Y:S04]  /*01a0*/  LDS R6, [R5+0x4] ;  /* 0x0000040005067984 */ /* 0x000fe80000000800 */
[----:B------:R-:W0:Y:S04]  /*01b0*/  LDS R11, [R4+0x80] ;  /* 0x00008000040b7984 */ /* 0x000e280000000800 */
        /* <DEDUP_REMOVED lines=50> */
[----:B0-----:R-:W-:-:S04]  /*04e0*/  IADD3 R7, PT, PT, R6, R7, RZ ;  /* 0x0000000706077210 */ /* 0x001fc80007ffe0ff */
        /* <DEDUP_REMOVED lines=164> */
[----:B------:R-:W0:Y:S04]  /*0f30*/  LDS R7, [R0] ;  /* 0x0000000000077984 */ /* 0x000e280000000800 */
[----:B0-----:R-:W-:Y:S01]  /*0f40*/  STG.E desc[UR6][R2.64], R7 ;  /* 0x0000000702007986 */ /* 0x001fe2000c101906 */
[----:B------:R-:W-:Y:S05]  /*0f50*/  EXIT ;  /* 0x000000000000794d */ /* 0x000fea0003800000 */
.L_x_5:
        /* <DEDUP_REMOVED lines=10> */
.L_x_8:


//--------------------- .nv.shared._Z6phase3Piii  --------------------------
	.section	.nv.shared._Z6phase3Piii,"aw",@nobits
	.sectionflags	@""
	.align	4
.nv.shared._Z6phase3Piii:
	.zero		9216


//--------------------- .nv.shared.reserved.0     --------------------------
	.section	.nv.shared.reserved.0,"aw",@nobits
	.weak		__nv_reservedSMEM_offset_0_alias
	.size		__nv_reservedSMEM_offset_0_alias, 0, 64
	.other		__nv_reservedSMEM_offset_0_alias,@"STO_CUDA_RESERVED_SHARED STV_DEFAULT"
__nv_reservedSMEM_offset_0_alias:
	.zero		0
	.zero		64


//--------------------- .nv.shared._Z6phase2Piii  --------------------------
	.section	.nv.shared._Z6phase2Piii,"aw",@nobits
	.sectionflags	@""
	.align	4
.nv.shared._Z6phase2Piii:
	.zero		9216


//--------------------- .nv.shared._Z6phase1Piii  --------------------------
	.section	.nv.shared._Z6phase1Piii,"aw",@nobits
	.sectionflags	@""
	.align	4
.nv.shared._Z6phase1Piii:
	.zero		5120


//--------------------- .nv.constant0._Z6phase3Piii --------------------------
	.section	.nv.constant0._Z6phase3Piii,"a",@progbits
	.sectionflags	@""
	.align	4
.nv.constant0._Z6phase3Piii:
	.zero		912


//--------------------- .nv.constant0._Z6phase2Piii --------------------------
	.section	.nv.constant0._Z6phase2Piii,"a",@progbits
	.sectionflags	@""
	.align	4
.nv.constant0._Z6phase2Piii:
	.zero		912


//--------------------- .nv.constant0._Z6phase1Piii --------------------------
	.section	.nv.constant0._Z6phase1Piii,"a",@progbits
	.sectionflags	@""
	.align	4
.nv.constant0._Z6phase1Piii:
	.zero		912


//--------------------- SYMBOLS --------------------------

	.type		.nv.reservedSmem.offset0,@object
	.size		.nv.reservedSmem.offset0,0x4
	.type		.nv.reservedSmem.cap,@object
	.size		.nv.reservedSmem.cap,0x4
